//
// Generated by NVIDIA NVVM Compiler
//
// Compiler Build ID: CL-36424714
// Cuda compilation tools, release 13.0, V13.0.88
// Based on NVVM 20.0.0
//

.version 9.0
.target sm_100
.address_size 64

	// .globl	_Z22x_create_matrix_on_gpuPdS_ddddiiid
.func  (.param .align 16 .b8 func_retval0[16]) __internal_trig_reduction_slowpathd
(
	.param .b64 __internal_trig_reduction_slowpathd_param_0
)
;
.global .align 8 .b8 __cudart_i2opi_d[144] = {8, 93, 141, 31, 177, 95, 251, 107, 234, 146, 82, 138, 247, 57, 7, 61, 123, 241, 229, 235, 199, 186, 39, 117, 45, 234, 95, 158, 102, 63, 70, 79, 183, 9, 203, 39, 207, 126, 54, 109, 31, 109, 10, 90, 139, 17, 47, 239, 15, 152, 5, 222, 255, 151, 248, 31, 59, 40, 249, 189, 139, 95, 132, 156, 244, 57, 83, 131, 57, 214, 145, 57, 65, 126, 95, 180, 38, 112, 156, 233, 132, 68, 187, 46, 245, 53, 130, 232, 62, 167, 41, 177, 28, 235, 29, 254, 28, 146, 209, 9, 234, 46, 73, 6, 224, 210, 77, 66, 58, 110, 36, 183, 97, 197, 187, 222, 171, 99, 81, 254, 65, 144, 67, 60, 153, 149, 98, 219, 192, 221, 52, 245, 209, 87, 39, 252, 41, 21, 68, 78, 110, 131, 249, 162};
.global .align 16 .b8 __cudart_sin_cos_coeffs[128] = {70, 210, 176, 44, 241, 229, 90, 190, 146, 227, 172, 105, 227, 29, 199, 62, 161, 98, 219, 25, 160, 1, 42, 191, 24, 8, 17, 17, 17, 17, 129, 63, 84, 85, 85, 85, 85, 85, 197, 191, 0, 0, 0, 0, 0, 0, 0, 0, 0, 0, 0, 0, 0, 0, 0, 0, 100, 129, 253, 32, 131, 255, 168, 189, 40, 133, 239, 193, 167, 238, 33, 62, 217, 230, 6, 142, 79, 126, 146, 190, 233, 188, 221, 25, 160, 1, 250, 62, 71, 93, 193, 22, 108, 193, 86, 191, 81, 85, 85, 85, 85, 85, 165, 63, 0, 0, 0, 0, 0, 0, 224, 191, 0, 0, 0, 0, 0, 0, 240, 63};

.visible .entry _Z22x_create_matrix_on_gpuPdS_ddddiiid(
	.param .u64 .ptr .align 1 _Z22x_create_matrix_on_gpuPdS_ddddiiid_param_0,
	.param .u64 .ptr .align 1 _Z22x_create_matrix_on_gpuPdS_ddddiiid_param_1,
	.param .f64 _Z22x_create_matrix_on_gpuPdS_ddddiiid_param_2,
	.param .f64 _Z22x_create_matrix_on_gpuPdS_ddddiiid_param_3,
	.param .f64 _Z22x_create_matrix_on_gpuPdS_ddddiiid_param_4,
	.param .f64 _Z22x_create_matrix_on_gpuPdS_ddddiiid_param_5,
	.param .u32 _Z22x_create_matrix_on_gpuPdS_ddddiiid_param_6,
	.param .u32 _Z22x_create_matrix_on_gpuPdS_ddddiiid_param_7,
	.param .u32 _Z22x_create_matrix_on_gpuPdS_ddddiiid_param_8,
	.param .f64 _Z22x_create_matrix_on_gpuPdS_ddddiiid_param_9
)
{
	.reg .pred 	%p<25>;
	.reg .b32 	%r<62>;
	.reg .b32 	%f<13>;
	.reg .b64 	%rd<23>;
	.reg .b64 	%fd<313>;

	ld.param.u64 	%rd3, [_Z22x_create_matrix_on_gpuPdS_ddddiiid_param_1];
	ld.param.f64 	%fd40, [_Z22x_create_matrix_on_gpuPdS_ddddiiid_param_2];
	ld.param.f64 	%fd42, [_Z22x_create_matrix_on_gpuPdS_ddddiiid_param_4];
	ld.param.u32 	%r18, [_Z22x_create_matrix_on_gpuPdS_ddddiiid_param_7];
	ld.param.u32 	%r19, [_Z22x_create_matrix_on_gpuPdS_ddddiiid_param_8];
	cvta.to.global.u64 	%rd1, %rd3;
	mov.u32 	%r20, %ntid.x;
	mov.u32 	%r21, %ctaid.x;
	mov.u32 	%r22, %tid.x;
	mad.lo.s32 	%r58, %r20, %r21, %r22;
	setp.ge.s32 	%p1, %r58, %r19;
	@%p1 bra 	$L__BB0_32;
	ld.param.f64 	%fd302, [_Z22x_create_matrix_on_gpuPdS_ddddiiid_param_5];
	sub.f64 	%fd1, %fd42, %fd302;
	mul.wide.s32 	%rd17, %r18, 8;
	mov.u64 	%rd6, __cudart_sin_cos_coeffs;
$L__BB0_2:
	ld.param.f64 	%fd301, [_Z22x_create_matrix_on_gpuPdS_ddddiiid_param_3];
	div.s32 	%r23, %r58, %r18;
	mul.lo.s32 	%r24, %r23, %r18;
	sub.s32 	%r3, %r58, %r24;
	cvt.rn.f64.s32 	%fd44, %r23;
	add.f64 	%fd45, %fd44, 0d3FE0000000000000;
	fma.rn.f64 	%fd2, %fd40, %fd45, 0dC010000000000000;
	cvt.rn.f64.s32 	%fd46, %r3;
	add.f64 	%fd47, %fd46, 0d3FE0000000000000;
	fma.rn.f64 	%fd3, %fd301, %fd47, 0dC010000000000000;
	mul.f64 	%fd48, %fd3, %fd3;
	fma.rn.f64 	%fd4, %fd2, %fd2, %fd48;
	sqrt.rn.f64 	%fd5, %fd4;
	{
	.reg .b32 %temp; 
	mov.b64 	{%temp, %r25}, %fd5;
	}
	and.b32  	%r4, %r25, 2147483647;
	{
	.reg .b32 %temp; 
	mov.b64 	{%r26, %temp}, %fd5;
	}
	mov.b64 	%fd6, {%r26, %r4};
	setp.ltu.f64 	%p2, %fd6, 0d3FE4F92224DD2F1A;
	@%p2 bra 	$L__BB0_4;
	add.f64 	%fd49, %fd6, %fd6;
	cvt.rn.f32.f64 	%f1, %fd49;
	mul.f32 	%f2, %f1, 0f3FB8AA3B;
	cvt.rni.f32.f32 	%f3, %f2;
	cvt.f64.f32 	%fd50, %f3;
	fma.rn.f64 	%fd51, %fd50, 0dBFE62E42FEFA39EF, %fd49;
	fma.rn.f64 	%fd52, %fd51, 0d3E5AE904A4741B81, 0d3E928A27F89B6999;
	fma.rn.f64 	%fd53, %fd52, %fd51, 0d3EC71DE715FF7E07;
	fma.rn.f64 	%fd54, %fd53, %fd51, 0d3EFA019A6B0AC45A;
	fma.rn.f64 	%fd55, %fd54, %fd51, 0d3F2A01A017EED94F;
	fma.rn.f64 	%fd56, %fd55, %fd51, 0d3F56C16C17F2A71B;
	fma.rn.f64 	%fd57, %fd56, %fd51, 0d3F811111111173C4;
	fma.rn.f64 	%fd58, %fd57, %fd51, 0d3FA555555555211A;
	fma.rn.f64 	%fd59, %fd58, %fd51, 0d3FC5555555555540;
	fma.rn.f64 	%fd60, %fd59, %fd51, 0d3FE0000000000005;
	mul.f64 	%fd61, %fd51, %fd60;
	fma.rn.f64 	%fd62, %fd61, %fd51, %fd51;
	ex2.approx.ftz.f32 	%f4, %f3;
	cvt.f64.f32 	%fd63, %f4;
	mov.f64 	%fd64, 0d3FF0000000000000;
	sub.f64 	%fd65, %fd64, %fd63;
	neg.f64 	%fd66, %fd62;
	fma.rn.f64 	%fd67, %fd66, %fd63, %fd65;
	mov.f64 	%fd68, 0d4000000000000000;
	sub.f64 	%fd69, %fd68, %fd67;
	rcp.approx.ftz.f64 	%fd70, %fd69;
	neg.f64 	%fd71, %fd69;
	fma.rn.f64 	%fd72, %fd71, %fd70, 0d3FF0000000000000;
	fma.rn.f64 	%fd73, %fd72, %fd72, %fd72;
	fma.rn.f64 	%fd74, %fd73, %fd70, %fd70;
	fma.rn.f64 	%fd75, %fd74, 0dC000000000000000, 0d3FF0000000000000;
	setp.gt.u32 	%p3, %r4, 1077088193;
	selp.f64 	%fd76, 0d3FF0000000000000, %fd75, %p3;
	copysign.f64 	%fd304, %fd5, %fd76;
	bra.uni 	$L__BB0_5;
$L__BB0_4:
	mul.f64 	%fd77, %fd5, %fd5;
	fma.rn.f64 	%fd78, %fd77, 0dBEF0BC46E2F5E964, 0d3F14359F420AFC3D;
	fma.rn.f64 	%fd79, %fd78, %fd77, 0dBF2DF9F0728C5D84;
	fma.rn.f64 	%fd80, %fd79, %fd77, 0d3F4337D1CEC4F033;
	fma.rn.f64 	%fd81, %fd80, %fd77, 0dBF57D6E9674335B3;
	fma.rn.f64 	%fd82, %fd81, %fd77, 0d3F6D6D000D7AAD3D;
	fma.rn.f64 	%fd83, %fd82, %fd77, 0dBF8226E1F3CF1EF5;
	fma.rn.f64 	%fd84, %fd83, %fd77, 0d3F9664F47EC0C8CF;
	fma.rn.f64 	%fd85, %fd84, %fd77, 0dBFABA1BA1B80AB40;
	fma.rn.f64 	%fd86, %fd85, %fd77, 0d3FC111111110FA4A;
	fma.rn.f64 	%fd87, %fd86, %fd77, 0dBFD5555555555550;
	fma.rn.f64 	%fd88, %fd87, %fd77, 0d0000000000000000;
	fma.rn.f64 	%fd304, %fd88, %fd5, %fd5;
$L__BB0_5:
	{
	.reg .b32 %temp; 
	mov.b64 	{%temp, %r5}, %fd6;
	}
	setp.gt.u32 	%p4, %r5, 1082536910;
	@%p4 bra 	$L__BB0_7;
	fma.rn.f64 	%fd89, %fd6, 0d3FF71547652B82FE, 0d4338000000000000;
	{
	.reg .b32 %temp; 
	mov.b64 	{%r27, %temp}, %fd89;
	}
	mov.f64 	%fd90, 0dC338000000000000;
	add.rn.f64 	%fd91, %fd89, %fd90;
	fma.rn.f64 	%fd92, %fd91, 0dBFE62E42FEFA39EF, %fd6;
	fma.rn.f64 	%fd93, %fd91, 0dBC7ABC9E3B39803F, %fd92;
	fma.rn.f64 	%fd94, %fd93, 0d3E5ADE1569CE2BDF, 0d3E928AF3FCA213EA;
	fma.rn.f64 	%fd95, %fd94, %fd93, 0d3EC71DEE62401315;
	fma.rn.f64 	%fd96, %fd95, %fd93, 0d3EFA01997C89EB71;
	fma.rn.f64 	%fd97, %fd96, %fd93, 0d3F2A01A014761F65;
	fma.rn.f64 	%fd98, %fd97, %fd93, 0d3F56C16C1852B7AF;
	fma.rn.f64 	%fd99, %fd98, %fd93, 0d3F81111111122322;
	fma.rn.f64 	%fd100, %fd99, %fd93, 0d3FA55555555502A1;
	fma.rn.f64 	%fd101, %fd100, %fd93, 0d3FC5555555555511;
	fma.rn.f64 	%fd102, %fd101, %fd93, 0d3FE000000000000B;
	fma.rn.f64 	%fd103, %fd102, %fd93, 0d3FF0000000000000;
	fma.rn.f64 	%fd104, %fd103, %fd93, 0d3FF0000000000000;
	shl.b32 	%r28, %r27, 20;
	{
	.reg .b32 %temp; 
	mov.b64 	{%r29, %temp}, %fd104;
	}
	{
	.reg .b32 %temp; 
	mov.b64 	{%temp, %r30}, %fd104;
	}
	add.s32 	%r31, %r28, %r30;
	add.s32 	%r32, %r31, -2097152;
	mov.b64 	%fd105, {%r29, %r32};
	rcp.approx.ftz.f64 	%fd106, %fd105;
	neg.f64 	%fd107, %fd105;
	fma.rn.f64 	%fd108, %fd107, %fd106, 0d3FF0000000000000;
	fma.rn.f64 	%fd109, %fd108, %fd108, %fd108;
	fma.rn.f64 	%fd110, %fd109, %fd106, %fd106;
	fma.rn.f64 	%fd305, %fd110, 0d3FB0000000000000, %fd105;
	bra.uni 	$L__BB0_8;
$L__BB0_7:
	setp.le.f64 	%p5, %fd5, 0d7FF0000000000000;
	selp.f64 	%fd305, 0d7FF0000000000000, %fd5, %p5;
$L__BB0_8:
	add.f64 	%fd112, %fd305, %fd305;
	mul.f64 	%fd113, %fd112, %fd112;
	div.rn.f64 	%fd13, %fd304, %fd113;
	setp.eq.f64 	%p6, %fd4, 0d0000000000000000;
	mov.f64 	%fd306, 0d0000000000000000;
	@%p6 bra 	$L__BB0_10;
	div.rn.f64 	%fd114, %fd3, %fd5;
	div.rn.f64 	%fd115, %fd13, 0dBFD8A3D70A3D70A4;
	mul.f64 	%fd306, %fd114, %fd115;
$L__BB0_10:
	ld.param.u32 	%r57, [_Z22x_create_matrix_on_gpuPdS_ddddiiid_param_6];
	ld.param.f64 	%fd303, [_Z22x_create_matrix_on_gpuPdS_ddddiiid_param_5];
	mul.f64 	%fd116, %fd303, %fd306;
	sub.f64 	%fd117, %fd2, %fd116;
	add.f64 	%fd118, %fd117, 0d4010000000000000;
	div.rn.f64 	%fd119, %fd118, %fd40;
	cvt.rmi.f64.f64 	%fd120, %fd119;
	cvt.rzi.s32.f64 	%r33, %fd120;
	cvt.rn.f64.s32 	%fd121, %r33;
	add.f64 	%fd122, %fd121, 0d3FE0000000000000;
	fma.rn.f64 	%fd123, %fd40, %fd122, 0dC010000000000000;
	sub.f64 	%fd16, %fd117, %fd123;
	setp.lt.s32 	%p7, %r33, 1;
	add.s32 	%r34, %r57, -1;
	setp.ge.s32 	%p8, %r33, %r34;
	or.pred  	%p9, %p7, %p8;
	@%p9 bra 	$L__BB0_12;
	ld.param.u64 	%rd22, [_Z22x_create_matrix_on_gpuPdS_ddddiiid_param_0];
	div.rn.f64 	%fd286, %fd16, %fd40;
	add.s32 	%r53, %r33, -1;
	mad.lo.s32 	%r54, %r53, %r18, %r3;
	cvta.to.global.u64 	%rd14, %rd22;
	mul.wide.s32 	%rd15, %r54, 8;
	add.s64 	%rd16, %rd14, %rd15;
	ld.global.f64 	%fd287, [%rd16];
	mul.f64 	%fd288, %fd287, 0d3FE0000000000000;
	add.f64 	%fd289, %fd286, 0dBFF0000000000000;
	mul.f64 	%fd290, %fd289, %fd288;
	mul.f64 	%fd291, %fd286, %fd290;
	add.s64 	%rd18, %rd16, %rd17;
	ld.global.f64 	%fd292, [%rd18];
	mul.f64 	%fd293, %fd289, %fd292;
	add.f64 	%fd294, %fd286, 0d3FF0000000000000;
	mul.f64 	%fd295, %fd294, %fd293;
	sub.f64 	%fd296, %fd291, %fd295;
	add.s64 	%rd19, %rd18, %rd17;
	ld.global.f64 	%fd297, [%rd19];
	mul.f64 	%fd298, %fd297, 0d3FE0000000000000;
	mul.f64 	%fd299, %fd294, %fd298;
	fma.rn.f64 	%fd300, %fd286, %fd299, %fd296;
	mul.wide.s32 	%rd20, %r58, 8;
	add.s64 	%rd21, %rd1, %rd20;
	st.global.f64 	[%rd21], %fd300;
	bra.uni 	$L__BB0_31;
$L__BB0_12:
	setp.ltu.f64 	%p10, %fd6, 0d3FE4F92224DD2F1A;
	@%p10 bra 	$L__BB0_14;
	add.f64 	%fd124, %fd6, %fd6;
	cvt.rn.f32.f64 	%f5, %fd124;
	mul.f32 	%f6, %f5, 0f3FB8AA3B;
	cvt.rni.f32.f32 	%f7, %f6;
	cvt.f64.f32 	%fd125, %f7;
	fma.rn.f64 	%fd126, %fd125, 0dBFE62E42FEFA39EF, %fd124;
	fma.rn.f64 	%fd127, %fd126, 0d3E5AE904A4741B81, 0d3E928A27F89B6999;
	fma.rn.f64 	%fd128, %fd127, %fd126, 0d3EC71DE715FF7E07;
	fma.rn.f64 	%fd129, %fd128, %fd126, 0d3EFA019A6B0AC45A;
	fma.rn.f64 	%fd130, %fd129, %fd126, 0d3F2A01A017EED94F;
	fma.rn.f64 	%fd131, %fd130, %fd126, 0d3F56C16C17F2A71B;
	fma.rn.f64 	%fd132, %fd131, %fd126, 0d3F811111111173C4;
	fma.rn.f64 	%fd133, %fd132, %fd126, 0d3FA555555555211A;
	fma.rn.f64 	%fd134, %fd133, %fd126, 0d3FC5555555555540;
	fma.rn.f64 	%fd135, %fd134, %fd126, 0d3FE0000000000005;
	mul.f64 	%fd136, %fd126, %fd135;
	fma.rn.f64 	%fd137, %fd136, %fd126, %fd126;
	ex2.approx.ftz.f32 	%f8, %f7;
	cvt.f64.f32 	%fd138, %f8;
	mov.f64 	%fd139, 0d3FF0000000000000;
	sub.f64 	%fd140, %fd139, %fd138;
	neg.f64 	%fd141, %fd137;
	fma.rn.f64 	%fd142, %fd141, %fd138, %fd140;
	mov.f64 	%fd143, 0d4000000000000000;
	sub.f64 	%fd144, %fd143, %fd142;
	rcp.approx.ftz.f64 	%fd145, %fd144;
	neg.f64 	%fd146, %fd144;
	fma.rn.f64 	%fd147, %fd146, %fd145, 0d3FF0000000000000;
	fma.rn.f64 	%fd148, %fd147, %fd147, %fd147;
	fma.rn.f64 	%fd149, %fd148, %fd145, %fd145;
	fma.rn.f64 	%fd150, %fd149, 0dC000000000000000, 0d3FF0000000000000;
	setp.gt.u32 	%p11, %r4, 1077088193;
	selp.f64 	%fd151, 0d3FF0000000000000, %fd150, %p11;
	copysign.f64 	%fd307, %fd5, %fd151;
	bra.uni 	$L__BB0_15;
$L__BB0_14:
	mul.f64 	%fd152, %fd5, %fd5;
	fma.rn.f64 	%fd153, %fd152, 0dBEF0BC46E2F5E964, 0d3F14359F420AFC3D;
	fma.rn.f64 	%fd154, %fd153, %fd152, 0dBF2DF9F0728C5D84;
	fma.rn.f64 	%fd155, %fd154, %fd152, 0d3F4337D1CEC4F033;
	fma.rn.f64 	%fd156, %fd155, %fd152, 0dBF57D6E9674335B3;
	fma.rn.f64 	%fd157, %fd156, %fd152, 0d3F6D6D000D7AAD3D;
	fma.rn.f64 	%fd158, %fd157, %fd152, 0dBF8226E1F3CF1EF5;
	fma.rn.f64 	%fd159, %fd158, %fd152, 0d3F9664F47EC0C8CF;
	fma.rn.f64 	%fd160, %fd159, %fd152, 0dBFABA1BA1B80AB40;
	fma.rn.f64 	%fd161, %fd160, %fd152, 0d3FC111111110FA4A;
	fma.rn.f64 	%fd162, %fd161, %fd152, 0dBFD5555555555550;
	fma.rn.f64 	%fd163, %fd162, %fd152, 0d0000000000000000;
	fma.rn.f64 	%fd307, %fd163, %fd5, %fd5;
$L__BB0_15:
	setp.gt.u32 	%p12, %r5, 1082536910;
	@%p12 bra 	$L__BB0_17;
	fma.rn.f64 	%fd164, %fd6, 0d3FF71547652B82FE, 0d4338000000000000;
	{
	.reg .b32 %temp; 
	mov.b64 	{%r35, %temp}, %fd164;
	}
	mov.f64 	%fd165, 0dC338000000000000;
	add.rn.f64 	%fd166, %fd164, %fd165;
	fma.rn.f64 	%fd167, %fd166, 0dBFE62E42FEFA39EF, %fd6;
	fma.rn.f64 	%fd168, %fd166, 0dBC7ABC9E3B39803F, %fd167;
	fma.rn.f64 	%fd169, %fd168, 0d3E5ADE1569CE2BDF, 0d3E928AF3FCA213EA;
	fma.rn.f64 	%fd170, %fd169, %fd168, 0d3EC71DEE62401315;
	fma.rn.f64 	%fd171, %fd170, %fd168, 0d3EFA01997C89EB71;
	fma.rn.f64 	%fd172, %fd171, %fd168, 0d3F2A01A014761F65;
	fma.rn.f64 	%fd173, %fd172, %fd168, 0d3F56C16C1852B7AF;
	fma.rn.f64 	%fd174, %fd173, %fd168, 0d3F81111111122322;
	fma.rn.f64 	%fd175, %fd174, %fd168, 0d3FA55555555502A1;
	fma.rn.f64 	%fd176, %fd175, %fd168, 0d3FC5555555555511;
	fma.rn.f64 	%fd177, %fd176, %fd168, 0d3FE000000000000B;
	fma.rn.f64 	%fd178, %fd177, %fd168, 0d3FF0000000000000;
	fma.rn.f64 	%fd179, %fd178, %fd168, 0d3FF0000000000000;
	shl.b32 	%r36, %r35, 20;
	{
	.reg .b32 %temp; 
	mov.b64 	{%r37, %temp}, %fd179;
	}
	{
	.reg .b32 %temp; 
	mov.b64 	{%temp, %r38}, %fd179;
	}
	add.s32 	%r39, %r36, %r38;
	add.s32 	%r40, %r39, -2097152;
	mov.b64 	%fd180, {%r37, %r40};
	rcp.approx.ftz.f64 	%fd181, %fd180;
	neg.f64 	%fd182, %fd180;
	fma.rn.f64 	%fd183, %fd182, %fd181, 0d3FF0000000000000;
	fma.rn.f64 	%fd184, %fd183, %fd183, %fd183;
	fma.rn.f64 	%fd185, %fd184, %fd181, %fd181;
	fma.rn.f64 	%fd308, %fd185, 0d3FB0000000000000, %fd180;
	bra.uni 	$L__BB0_18;
$L__BB0_17:
	setp.le.f64 	%p13, %fd5, 0d7FF0000000000000;
	selp.f64 	%fd308, 0d7FF0000000000000, %fd5, %p13;
$L__BB0_18:
	add.f64 	%fd186, %fd308, %fd308;
	mul.f64 	%fd187, %fd186, %fd186;
	div.rn.f64 	%fd188, %fd307, %fd187;
	mul.f64 	%fd189, %fd1, %fd188;
	mul.f64 	%fd190, %fd5, 0d3FD8A3D70A3D70A4;
	div.rn.f64 	%fd23, %fd189, %fd190;
	abs.f64 	%fd24, %fd23;
	setp.neu.f64 	%p14, %fd24, 0d7FF0000000000000;
	@%p14 bra 	$L__BB0_20;
	mov.f64 	%fd196, 0d0000000000000000;
	mul.rn.f64 	%fd310, %fd23, %fd196;
	mov.b32 	%r60, 1;
	bra.uni 	$L__BB0_23;
$L__BB0_20:
	mul.f64 	%fd191, %fd23, 0d3FE45F306DC9C883;
	cvt.rni.s32.f64 	%r59, %fd191;
	cvt.rn.f64.s32 	%fd192, %r59;
	fma.rn.f64 	%fd193, %fd192, 0dBFF921FB54442D18, %fd23;
	fma.rn.f64 	%fd194, %fd192, 0dBC91A62633145C00, %fd193;
	fma.rn.f64 	%fd310, %fd192, 0dB97B839A252049C0, %fd194;
	setp.ltu.f64 	%p15, %fd24, 0d41E0000000000000;
	@%p15 bra 	$L__BB0_22;
	{ // callseq 0, 0
	.param .b64 param0;
	st.param.f64 	[param0], %fd23;
	.param .align 16 .b8 retval0[16];
	call.uni (retval0), 
	__internal_trig_reduction_slowpathd, 
	(
	param0
	);
	ld.param.f64 	%fd310, [retval0];
	ld.param.b32 	%r59, [retval0+8];
	} // callseq 0
$L__BB0_22:
	add.s32 	%r60, %r59, 1;
$L__BB0_23:
	setp.neu.f64 	%p16, %fd24, 0d7FF0000000000000;
	shl.b32 	%r43, %r60, 6;
	cvt.u64.u32 	%rd4, %r43;
	and.b64  	%rd5, %rd4, 64;
	add.s64 	%rd7, %rd6, %rd5;
	mul.rn.f64 	%fd197, %fd310, %fd310;
	and.b32  	%r44, %r60, 1;
	setp.eq.b32 	%p17, %r44, 1;
	selp.f64 	%fd198, 0dBDA8FF8320FD8164, 0d3DE5DB65F9785EBA, %p17;
	ld.global.nc.v2.f64 	{%fd199, %fd200}, [%rd7];
	fma.rn.f64 	%fd201, %fd198, %fd197, %fd199;
	fma.rn.f64 	%fd202, %fd201, %fd197, %fd200;
	ld.global.nc.v2.f64 	{%fd203, %fd204}, [%rd7+16];
	fma.rn.f64 	%fd205, %fd202, %fd197, %fd203;
	fma.rn.f64 	%fd206, %fd205, %fd197, %fd204;
	ld.global.nc.v2.f64 	{%fd207, %fd208}, [%rd7+32];
	fma.rn.f64 	%fd209, %fd206, %fd197, %fd207;
	fma.rn.f64 	%fd210, %fd209, %fd197, %fd208;
	fma.rn.f64 	%fd211, %fd210, %fd310, %fd310;
	fma.rn.f64 	%fd212, %fd210, %fd197, 0d3FF0000000000000;
	selp.f64 	%fd213, %fd212, %fd211, %p17;
	and.b32  	%r45, %r60, 2;
	setp.eq.s32 	%p18, %r45, 0;
	mov.f64 	%fd214, 0d0000000000000000;
	sub.f64 	%fd215, %fd214, %fd213;
	selp.f64 	%fd216, %fd213, %fd215, %p18;
	mul.f64 	%fd217, %fd3, 0d3FE0000000000000;
	mul.f64 	%fd30, %fd217, %fd216;
	@%p16 bra 	$L__BB0_25;
	mov.f64 	%fd223, 0d0000000000000000;
	mul.rn.f64 	%fd311, %fd23, %fd223;
	mov.b32 	%r61, 0;
	bra.uni 	$L__BB0_27;
$L__BB0_25:
	mul.f64 	%fd218, %fd23, 0d3FE45F306DC9C883;
	cvt.rni.s32.f64 	%r61, %fd218;
	cvt.rn.f64.s32 	%fd219, %r61;
	fma.rn.f64 	%fd220, %fd219, 0dBFF921FB54442D18, %fd23;
	fma.rn.f64 	%fd221, %fd219, 0dBC91A62633145C00, %fd220;
	fma.rn.f64 	%fd311, %fd219, 0dB97B839A252049C0, %fd221;
	setp.ltu.f64 	%p19, %fd24, 0d41E0000000000000;
	@%p19 bra 	$L__BB0_27;
	{ // callseq 1, 0
	.param .b64 param0;
	st.param.f64 	[param0], %fd23;
	.param .align 16 .b8 retval0[16];
	call.uni (retval0), 
	__internal_trig_reduction_slowpathd, 
	(
	param0
	);
	ld.param.f64 	%fd311, [retval0];
	ld.param.b32 	%r61, [retval0+8];
	} // callseq 1
$L__BB0_27:
	shl.b32 	%r48, %r61, 6;
	cvt.u64.u32 	%rd8, %r48;
	and.b64  	%rd9, %rd8, 64;
	add.s64 	%rd11, %rd6, %rd9;
	mul.rn.f64 	%fd224, %fd311, %fd311;
	and.b32  	%r49, %r61, 1;
	setp.eq.b32 	%p20, %r49, 1;
	selp.f64 	%fd225, 0dBDA8FF8320FD8164, 0d3DE5DB65F9785EBA, %p20;
	ld.global.nc.v2.f64 	{%fd226, %fd227}, [%rd11];
	fma.rn.f64 	%fd228, %fd225, %fd224, %fd226;
	fma.rn.f64 	%fd229, %fd228, %fd224, %fd227;
	ld.global.nc.v2.f64 	{%fd230, %fd231}, [%rd11+16];
	fma.rn.f64 	%fd232, %fd229, %fd224, %fd230;
	fma.rn.f64 	%fd233, %fd232, %fd224, %fd231;
	ld.global.nc.v2.f64 	{%fd234, %fd235}, [%rd11+32];
	fma.rn.f64 	%fd236, %fd233, %fd224, %fd234;
	fma.rn.f64 	%fd237, %fd236, %fd224, %fd235;
	fma.rn.f64 	%fd238, %fd237, %fd311, %fd311;
	fma.rn.f64 	%fd239, %fd237, %fd224, 0d3FF0000000000000;
	selp.f64 	%fd240, %fd239, %fd238, %p20;
	and.b32  	%r50, %r61, 2;
	setp.eq.s32 	%p21, %r50, 0;
	mov.f64 	%fd241, 0d0000000000000000;
	sub.f64 	%fd242, %fd241, %fd240;
	selp.f64 	%fd243, %fd240, %fd242, %p21;
	mul.f64 	%fd244, %fd2, 0dBFE0000000000000;
	fma.rn.f64 	%fd35, %fd244, %fd243, %fd30;
	{
	.reg .b32 %temp; 
	mov.b64 	{%temp, %r51}, %fd35;
	}
	and.b32  	%r15, %r51, 2147483647;
	{
	.reg .b32 %temp; 
	mov.b64 	{%r52, %temp}, %fd35;
	}
	mov.b64 	%fd36, {%r52, %r15};
	setp.ltu.f64 	%p22, %fd36, 0d3FE4F92224DD2F1A;
	@%p22 bra 	$L__BB0_29;
	add.f64 	%fd245, %fd36, %fd36;
	cvt.rn.f32.f64 	%f9, %fd245;
	mul.f32 	%f10, %f9, 0f3FB8AA3B;
	cvt.rni.f32.f32 	%f11, %f10;
	cvt.f64.f32 	%fd246, %f11;
	fma.rn.f64 	%fd247, %fd246, 0dBFE62E42FEFA39EF, %fd245;
	fma.rn.f64 	%fd248, %fd247, 0d3E5AE904A4741B81, 0d3E928A27F89B6999;
	fma.rn.f64 	%fd249, %fd248, %fd247, 0d3EC71DE715FF7E07;
	fma.rn.f64 	%fd250, %fd249, %fd247, 0d3EFA019A6B0AC45A;
	fma.rn.f64 	%fd251, %fd250, %fd247, 0d3F2A01A017EED94F;
	fma.rn.f64 	%fd252, %fd251, %fd247, 0d3F56C16C17F2A71B;
	fma.rn.f64 	%fd253, %fd252, %fd247, 0d3F811111111173C4;
	fma.rn.f64 	%fd254, %fd253, %fd247, 0d3FA555555555211A;
	fma.rn.f64 	%fd255, %fd254, %fd247, 0d3FC5555555555540;
	fma.rn.f64 	%fd256, %fd255, %fd247, 0d3FE0000000000005;
	mul.f64 	%fd257, %fd247, %fd256;
	fma.rn.f64 	%fd258, %fd257, %fd247, %fd247;
	ex2.approx.ftz.f32 	%f12, %f11;
	cvt.f64.f32 	%fd259, %f12;
	mov.f64 	%fd260, 0d3FF0000000000000;
	sub.f64 	%fd261, %fd260, %fd259;
	neg.f64 	%fd262, %fd258;
	fma.rn.f64 	%fd263, %fd262, %fd259, %fd261;
	mov.f64 	%fd264, 0d4000000000000000;
	sub.f64 	%fd265, %fd264, %fd263;
	rcp.approx.ftz.f64 	%fd266, %fd265;
	neg.f64 	%fd267, %fd265;
	fma.rn.f64 	%fd268, %fd267, %fd266, 0d3FF0000000000000;
	fma.rn.f64 	%fd269, %fd268, %fd268, %fd268;
	fma.rn.f64 	%fd270, %fd269, %fd266, %fd266;
	fma.rn.f64 	%fd271, %fd270, 0dC000000000000000, 0d3FF0000000000000;
	setp.gt.u32 	%p23, %r15, 1077088193;
	selp.f64 	%fd272, 0d3FF0000000000000, %fd271, %p23;
	copysign.f64 	%fd312, %fd35, %fd272;
	bra.uni 	$L__BB0_30;
$L__BB0_29:
	mul.f64 	%fd273, %fd35, %fd35;
	fma.rn.f64 	%fd274, %fd273, 0dBEF0BC46E2F5E964, 0d3F14359F420AFC3D;
	fma.rn.f64 	%fd275, %fd274, %fd273, 0dBF2DF9F0728C5D84;
	fma.rn.f64 	%fd276, %fd275, %fd273, 0d3F4337D1CEC4F033;
	fma.rn.f64 	%fd277, %fd276, %fd273, 0dBF57D6E9674335B3;
	fma.rn.f64 	%fd278, %fd277, %fd273, 0d3F6D6D000D7AAD3D;
	fma.rn.f64 	%fd279, %fd278, %fd273, 0dBF8226E1F3CF1EF5;
	fma.rn.f64 	%fd280, %fd279, %fd273, 0d3F9664F47EC0C8CF;
	fma.rn.f64 	%fd281, %fd280, %fd273, 0dBFABA1BA1B80AB40;
	fma.rn.f64 	%fd282, %fd281, %fd273, 0d3FC111111110FA4A;
	fma.rn.f64 	%fd283, %fd282, %fd273, 0dBFD5555555555550;
	fma.rn.f64 	%fd284, %fd283, %fd273, 0d0000000000000000;
	fma.rn.f64 	%fd312, %fd284, %fd35, %fd35;
$L__BB0_30:
	neg.f64 	%fd285, %fd312;
	mul.wide.s32 	%rd12, %r58, 8;
	add.s64 	%rd13, %rd1, %rd12;
	st.global.f64 	[%rd13], %fd285;
$L__BB0_31:
	mov.u32 	%r55, %nctaid.x;
	mov.u32 	%r56, %ntid.x;
	mad.lo.s32 	%r58, %r55, %r56, %r58;
	setp.lt.s32 	%p24, %r58, %r19;
	@%p24 bra 	$L__BB0_2;
$L__BB0_32:
	ret;

}
	// .globl	_Z22y_create_matrix_on_gpuPdS_ddddiiid
.visible .entry _Z22y_create_matrix_on_gpuPdS_ddddiiid(
	.param .u64 .ptr .align 1 _Z22y_create_matrix_on_gpuPdS_ddddiiid_param_0,
	.param .u64 .ptr .align 1 _Z22y_create_matrix_on_gpuPdS_ddddiiid_param_1,
	.param .f64 _Z22y_create_matrix_on_gpuPdS_ddddiiid_param_2,
	.param .f64 _Z22y_create_matrix_on_gpuPdS_ddddiiid_param_3,
	.param .f64 _Z22y_create_matrix_on_gpuPdS_ddddiiid_param_4,
	.param .f64 _Z22y_create_matrix_on_gpuPdS_ddddiiid_param_5,
	.param .u32 _Z22y_create_matrix_on_gpuPdS_ddddiiid_param_6,
	.param .u32 _Z22y_create_matrix_on_gpuPdS_ddddiiid_param_7,
	.param .u32 _Z22y_create_matrix_on_gpuPdS_ddddiiid_param_8,
	.param .f64 _Z22y_create_matrix_on_gpuPdS_ddddiiid_param_9
)
{
	.reg .pred 	%p<25>;
	.reg .b32 	%r<59>;
	.reg .b32 	%f<13>;
	.reg .b64 	%rd<20>;
	.reg .b64 	%fd<313>;

	ld.param.u64 	%rd3, [_Z22y_create_matrix_on_gpuPdS_ddddiiid_param_1];
	ld.param.f64 	%fd41, [_Z22y_create_matrix_on_gpuPdS_ddddiiid_param_3];
	ld.param.f64 	%fd42, [_Z22y_create_matrix_on_gpuPdS_ddddiiid_param_4];
	ld.param.u32 	%r17, [_Z22y_create_matrix_on_gpuPdS_ddddiiid_param_7];
	ld.param.u32 	%r18, [_Z22y_create_matrix_on_gpuPdS_ddddiiid_param_8];
	cvta.to.global.u64 	%rd1, %rd3;
	mov.u32 	%r19, %ntid.x;
	mov.u32 	%r20, %ctaid.x;
	mov.u32 	%r21, %tid.x;
	mad.lo.s32 	%r55, %r19, %r20, %r21;
	setp.ge.s32 	%p1, %r55, %r18;
	@%p1 bra 	$L__BB1_32;
	ld.param.f64 	%fd302, [_Z22y_create_matrix_on_gpuPdS_ddddiiid_param_5];
	sub.f64 	%fd1, %fd42, %fd302;
	mov.u64 	%rd6, __cudart_sin_cos_coeffs;
$L__BB1_2:
	ld.param.f64 	%fd301, [_Z22y_create_matrix_on_gpuPdS_ddddiiid_param_2];
	div.s32 	%r3, %r55, %r17;
	mul.lo.s32 	%r22, %r3, %r17;
	sub.s32 	%r23, %r55, %r22;
	cvt.rn.f64.s32 	%fd44, %r3;
	add.f64 	%fd45, %fd44, 0d3FE0000000000000;
	fma.rn.f64 	%fd2, %fd301, %fd45, 0dC010000000000000;
	cvt.rn.f64.s32 	%fd46, %r23;
	add.f64 	%fd47, %fd46, 0d3FE0000000000000;
	fma.rn.f64 	%fd3, %fd41, %fd47, 0dC010000000000000;
	mul.f64 	%fd48, %fd3, %fd3;
	fma.rn.f64 	%fd4, %fd2, %fd2, %fd48;
	sqrt.rn.f64 	%fd5, %fd4;
	{
	.reg .b32 %temp; 
	mov.b64 	{%temp, %r24}, %fd5;
	}
	and.b32  	%r4, %r24, 2147483647;
	{
	.reg .b32 %temp; 
	mov.b64 	{%r25, %temp}, %fd5;
	}
	mov.b64 	%fd6, {%r25, %r4};
	setp.ltu.f64 	%p2, %fd6, 0d3FE4F92224DD2F1A;
	@%p2 bra 	$L__BB1_4;
	add.f64 	%fd49, %fd6, %fd6;
	cvt.rn.f32.f64 	%f1, %fd49;
	mul.f32 	%f2, %f1, 0f3FB8AA3B;
	cvt.rni.f32.f32 	%f3, %f2;
	cvt.f64.f32 	%fd50, %f3;
	fma.rn.f64 	%fd51, %fd50, 0dBFE62E42FEFA39EF, %fd49;
	fma.rn.f64 	%fd52, %fd51, 0d3E5AE904A4741B81, 0d3E928A27F89B6999;
	fma.rn.f64 	%fd53, %fd52, %fd51, 0d3EC71DE715FF7E07;
	fma.rn.f64 	%fd54, %fd53, %fd51, 0d3EFA019A6B0AC45A;
	fma.rn.f64 	%fd55, %fd54, %fd51, 0d3F2A01A017EED94F;
	fma.rn.f64 	%fd56, %fd55, %fd51, 0d3F56C16C17F2A71B;
	fma.rn.f64 	%fd57, %fd56, %fd51, 0d3F811111111173C4;
	fma.rn.f64 	%fd58, %fd57, %fd51, 0d3FA555555555211A;
	fma.rn.f64 	%fd59, %fd58, %fd51, 0d3FC5555555555540;
	fma.rn.f64 	%fd60, %fd59, %fd51, 0d3FE0000000000005;
	mul.f64 	%fd61, %fd51, %fd60;
	fma.rn.f64 	%fd62, %fd61, %fd51, %fd51;
	ex2.approx.ftz.f32 	%f4, %f3;
	cvt.f64.f32 	%fd63, %f4;
	mov.f64 	%fd64, 0d3FF0000000000000;
	sub.f64 	%fd65, %fd64, %fd63;
	neg.f64 	%fd66, %fd62;
	fma.rn.f64 	%fd67, %fd66, %fd63, %fd65;
	mov.f64 	%fd68, 0d4000000000000000;
	sub.f64 	%fd69, %fd68, %fd67;
	rcp.approx.ftz.f64 	%fd70, %fd69;
	neg.f64 	%fd71, %fd69;
	fma.rn.f64 	%fd72, %fd71, %fd70, 0d3FF0000000000000;
	fma.rn.f64 	%fd73, %fd72, %fd72, %fd72;
	fma.rn.f64 	%fd74, %fd73, %fd70, %fd70;
	fma.rn.f64 	%fd75, %fd74, 0dC000000000000000, 0d3FF0000000000000;
	setp.gt.u32 	%p3, %r4, 1077088193;
	selp.f64 	%fd76, 0d3FF0000000000000, %fd75, %p3;
	copysign.f64 	%fd304, %fd5, %fd76;
	bra.uni 	$L__BB1_5;
$L__BB1_4:
	mul.f64 	%fd77, %fd5, %fd5;
	fma.rn.f64 	%fd78, %fd77, 0dBEF0BC46E2F5E964, 0d3F14359F420AFC3D;
	fma.rn.f64 	%fd79, %fd78, %fd77, 0dBF2DF9F0728C5D84;
	fma.rn.f64 	%fd80, %fd79, %fd77, 0d3F4337D1CEC4F033;
	fma.rn.f64 	%fd81, %fd80, %fd77, 0dBF57D6E9674335B3;
	fma.rn.f64 	%fd82, %fd81, %fd77, 0d3F6D6D000D7AAD3D;
	fma.rn.f64 	%fd83, %fd82, %fd77, 0dBF8226E1F3CF1EF5;
	fma.rn.f64 	%fd84, %fd83, %fd77, 0d3F9664F47EC0C8CF;
	fma.rn.f64 	%fd85, %fd84, %fd77, 0dBFABA1BA1B80AB40;
	fma.rn.f64 	%fd86, %fd85, %fd77, 0d3FC111111110FA4A;
	fma.rn.f64 	%fd87, %fd86, %fd77, 0dBFD5555555555550;
	fma.rn.f64 	%fd88, %fd87, %fd77, 0d0000000000000000;
	fma.rn.f64 	%fd304, %fd88, %fd5, %fd5;
$L__BB1_5:
	{
	.reg .b32 %temp; 
	mov.b64 	{%temp, %r5}, %fd6;
	}
	setp.gt.u32 	%p4, %r5, 1082536910;
	@%p4 bra 	$L__BB1_7;
	fma.rn.f64 	%fd89, %fd6, 0d3FF71547652B82FE, 0d4338000000000000;
	{
	.reg .b32 %temp; 
	mov.b64 	{%r26, %temp}, %fd89;
	}
	mov.f64 	%fd90, 0dC338000000000000;
	add.rn.f64 	%fd91, %fd89, %fd90;
	fma.rn.f64 	%fd92, %fd91, 0dBFE62E42FEFA39EF, %fd6;
	fma.rn.f64 	%fd93, %fd91, 0dBC7ABC9E3B39803F, %fd92;
	fma.rn.f64 	%fd94, %fd93, 0d3E5ADE1569CE2BDF, 0d3E928AF3FCA213EA;
	fma.rn.f64 	%fd95, %fd94, %fd93, 0d3EC71DEE62401315;
	fma.rn.f64 	%fd96, %fd95, %fd93, 0d3EFA01997C89EB71;
	fma.rn.f64 	%fd97, %fd96, %fd93, 0d3F2A01A014761F65;
	fma.rn.f64 	%fd98, %fd97, %fd93, 0d3F56C16C1852B7AF;
	fma.rn.f64 	%fd99, %fd98, %fd93, 0d3F81111111122322;
	fma.rn.f64 	%fd100, %fd99, %fd93, 0d3FA55555555502A1;
	fma.rn.f64 	%fd101, %fd100, %fd93, 0d3FC5555555555511;
	fma.rn.f64 	%fd102, %fd101, %fd93, 0d3FE000000000000B;
	fma.rn.f64 	%fd103, %fd102, %fd93, 0d3FF0000000000000;
	fma.rn.f64 	%fd104, %fd103, %fd93, 0d3FF0000000000000;
	shl.b32 	%r27, %r26, 20;
	{
	.reg .b32 %temp; 
	mov.b64 	{%r28, %temp}, %fd104;
	}
	{
	.reg .b32 %temp; 
	mov.b64 	{%temp, %r29}, %fd104;
	}
	add.s32 	%r30, %r27, %r29;
	add.s32 	%r31, %r30, -2097152;
	mov.b64 	%fd105, {%r28, %r31};
	rcp.approx.ftz.f64 	%fd106, %fd105;
	neg.f64 	%fd107, %fd105;
	fma.rn.f64 	%fd108, %fd107, %fd106, 0d3FF0000000000000;
	fma.rn.f64 	%fd109, %fd108, %fd108, %fd108;
	fma.rn.f64 	%fd110, %fd109, %fd106, %fd106;
	fma.rn.f64 	%fd305, %fd110, 0d3FB0000000000000, %fd105;
	bra.uni 	$L__BB1_8;
$L__BB1_7:
	setp.le.f64 	%p5, %fd5, 0d7FF0000000000000;
	selp.f64 	%fd305, 0d7FF0000000000000, %fd5, %p5;
$L__BB1_8:
	add.f64 	%fd112, %fd305, %fd305;
	mul.f64 	%fd113, %fd112, %fd112;
	div.rn.f64 	%fd13, %fd304, %fd113;
	setp.eq.f64 	%p6, %fd4, 0d0000000000000000;
	mov.f64 	%fd306, 0d0000000000000000;
	@%p6 bra 	$L__BB1_10;
	div.rn.f64 	%fd114, %fd2, %fd5;
	div.rn.f64 	%fd115, %fd13, 0d3FD8A3D70A3D70A4;
	mul.f64 	%fd306, %fd114, %fd115;
$L__BB1_10:
	ld.param.f64 	%fd303, [_Z22y_create_matrix_on_gpuPdS_ddddiiid_param_5];
	mul.f64 	%fd116, %fd303, %fd306;
	sub.f64 	%fd117, %fd3, %fd116;
	add.f64 	%fd118, %fd117, 0d4010000000000000;
	div.rn.f64 	%fd119, %fd118, %fd41;
	cvt.rmi.f64.f64 	%fd120, %fd119;
	cvt.rzi.s32.f64 	%r32, %fd120;
	cvt.rn.f64.s32 	%fd121, %r32;
	add.f64 	%fd122, %fd121, 0d3FE0000000000000;
	fma.rn.f64 	%fd123, %fd41, %fd122, 0dC010000000000000;
	sub.f64 	%fd16, %fd117, %fd123;
	setp.lt.s32 	%p7, %r32, 1;
	add.s32 	%r33, %r17, -1;
	setp.ge.s32 	%p8, %r32, %r33;
	or.pred  	%p9, %p7, %p8;
	@%p9 bra 	$L__BB1_12;
	ld.param.u64 	%rd19, [_Z22y_create_matrix_on_gpuPdS_ddddiiid_param_0];
	div.rn.f64 	%fd286, %fd16, %fd41;
	mad.lo.s32 	%r52, %r3, %r17, %r32;
	cvta.to.global.u64 	%rd14, %rd19;
	mul.wide.s32 	%rd15, %r52, 8;
	add.s64 	%rd16, %rd14, %rd15;
	ld.global.f64 	%fd287, [%rd16+-8];
	mul.f64 	%fd288, %fd287, 0d3FE0000000000000;
	add.f64 	%fd289, %fd286, 0dBFF0000000000000;
	mul.f64 	%fd290, %fd289, %fd288;
	mul.f64 	%fd291, %fd286, %fd290;
	ld.global.f64 	%fd292, [%rd16];
	mul.f64 	%fd293, %fd289, %fd292;
	add.f64 	%fd294, %fd286, 0d3FF0000000000000;
	mul.f64 	%fd295, %fd294, %fd293;
	sub.f64 	%fd296, %fd291, %fd295;
	ld.global.f64 	%fd297, [%rd16+8];
	mul.f64 	%fd298, %fd297, 0d3FE0000000000000;
	mul.f64 	%fd299, %fd294, %fd298;
	fma.rn.f64 	%fd300, %fd286, %fd299, %fd296;
	mul.wide.s32 	%rd17, %r55, 8;
	add.s64 	%rd18, %rd1, %rd17;
	st.global.f64 	[%rd18], %fd300;
	bra.uni 	$L__BB1_31;
$L__BB1_12:
	setp.ltu.f64 	%p10, %fd6, 0d3FE4F92224DD2F1A;
	@%p10 bra 	$L__BB1_14;
	add.f64 	%fd124, %fd6, %fd6;
	cvt.rn.f32.f64 	%f5, %fd124;
	mul.f32 	%f6, %f5, 0f3FB8AA3B;
	cvt.rni.f32.f32 	%f7, %f6;
	cvt.f64.f32 	%fd125, %f7;
	fma.rn.f64 	%fd126, %fd125, 0dBFE62E42FEFA39EF, %fd124;
	fma.rn.f64 	%fd127, %fd126, 0d3E5AE904A4741B81, 0d3E928A27F89B6999;
	fma.rn.f64 	%fd128, %fd127, %fd126, 0d3EC71DE715FF7E07;
	fma.rn.f64 	%fd129, %fd128, %fd126, 0d3EFA019A6B0AC45A;
	fma.rn.f64 	%fd130, %fd129, %fd126, 0d3F2A01A017EED94F;
	fma.rn.f64 	%fd131, %fd130, %fd126, 0d3F56C16C17F2A71B;
	fma.rn.f64 	%fd132, %fd131, %fd126, 0d3F811111111173C4;
	fma.rn.f64 	%fd133, %fd132, %fd126, 0d3FA555555555211A;
	fma.rn.f64 	%fd134, %fd133, %fd126, 0d3FC5555555555540;
	fma.rn.f64 	%fd135, %fd134, %fd126, 0d3FE0000000000005;
	mul.f64 	%fd136, %fd126, %fd135;
	fma.rn.f64 	%fd137, %fd136, %fd126, %fd126;
	ex2.approx.ftz.f32 	%f8, %f7;
	cvt.f64.f32 	%fd138, %f8;
	mov.f64 	%fd139, 0d3FF0000000000000;
	sub.f64 	%fd140, %fd139, %fd138;
	neg.f64 	%fd141, %fd137;
	fma.rn.f64 	%fd142, %fd141, %fd138, %fd140;
	mov.f64 	%fd143, 0d4000000000000000;
	sub.f64 	%fd144, %fd143, %fd142;
	rcp.approx.ftz.f64 	%fd145, %fd144;
	neg.f64 	%fd146, %fd144;
	fma.rn.f64 	%fd147, %fd146, %fd145, 0d3FF0000000000000;
	fma.rn.f64 	%fd148, %fd147, %fd147, %fd147;
	fma.rn.f64 	%fd149, %fd148, %fd145, %fd145;
	fma.rn.f64 	%fd150, %fd149, 0dC000000000000000, 0d3FF0000000000000;
	setp.gt.u32 	%p11, %r4, 1077088193;
	selp.f64 	%fd151, 0d3FF0000000000000, %fd150, %p11;
	copysign.f64 	%fd307, %fd5, %fd151;
	bra.uni 	$L__BB1_15;
$L__BB1_14:
	mul.f64 	%fd152, %fd5, %fd5;
	fma.rn.f64 	%fd153, %fd152, 0dBEF0BC46E2F5E964, 0d3F14359F420AFC3D;
	fma.rn.f64 	%fd154, %fd153, %fd152, 0dBF2DF9F0728C5D84;
	fma.rn.f64 	%fd155, %fd154, %fd152, 0d3F4337D1CEC4F033;
	fma.rn.f64 	%fd156, %fd155, %fd152, 0dBF57D6E9674335B3;
	fma.rn.f64 	%fd157, %fd156, %fd152, 0d3F6D6D000D7AAD3D;
	fma.rn.f64 	%fd158, %fd157, %fd152, 0dBF8226E1F3CF1EF5;
	fma.rn.f64 	%fd159, %fd158, %fd152, 0d3F9664F47EC0C8CF;
	fma.rn.f64 	%fd160, %fd159, %fd152, 0dBFABA1BA1B80AB40;
	fma.rn.f64 	%fd161, %fd160, %fd152, 0d3FC111111110FA4A;
	fma.rn.f64 	%fd162, %fd161, %fd152, 0dBFD5555555555550;
	fma.rn.f64 	%fd163, %fd162, %fd152, 0d0000000000000000;
	fma.rn.f64 	%fd307, %fd163, %fd5, %fd5;
$L__BB1_15:
	setp.gt.u32 	%p12, %r5, 1082536910;
	@%p12 bra 	$L__BB1_17;
	fma.rn.f64 	%fd164, %fd6, 0d3FF71547652B82FE, 0d4338000000000000;
	{
	.reg .b32 %temp; 
	mov.b64 	{%r34, %temp}, %fd164;
	}
	mov.f64 	%fd165, 0dC338000000000000;
	add.rn.f64 	%fd166, %fd164, %fd165;
	fma.rn.f64 	%fd167, %fd166, 0dBFE62E42FEFA39EF, %fd6;
	fma.rn.f64 	%fd168, %fd166, 0dBC7ABC9E3B39803F, %fd167;
	fma.rn.f64 	%fd169, %fd168, 0d3E5ADE1569CE2BDF, 0d3E928AF3FCA213EA;
	fma.rn.f64 	%fd170, %fd169, %fd168, 0d3EC71DEE62401315;
	fma.rn.f64 	%fd171, %fd170, %fd168, 0d3EFA01997C89EB71;
	fma.rn.f64 	%fd172, %fd171, %fd168, 0d3F2A01A014761F65;
	fma.rn.f64 	%fd173, %fd172, %fd168, 0d3F56C16C1852B7AF;
	fma.rn.f64 	%fd174, %fd173, %fd168, 0d3F81111111122322;
	fma.rn.f64 	%fd175, %fd174, %fd168, 0d3FA55555555502A1;
	fma.rn.f64 	%fd176, %fd175, %fd168, 0d3FC5555555555511;
	fma.rn.f64 	%fd177, %fd176, %fd168, 0d3FE000000000000B;
	fma.rn.f64 	%fd178, %fd177, %fd168, 0d3FF0000000000000;
	fma.rn.f64 	%fd179, %fd178, %fd168, 0d3FF0000000000000;
	shl.b32 	%r35, %r34, 20;
	{
	.reg .b32 %temp; 
	mov.b64 	{%r36, %temp}, %fd179;
	}
	{
	.reg .b32 %temp; 
	mov.b64 	{%temp, %r37}, %fd179;
	}
	add.s32 	%r38, %r35, %r37;
	add.s32 	%r39, %r38, -2097152;
	mov.b64 	%fd180, {%r36, %r39};
	rcp.approx.ftz.f64 	%fd181, %fd180;
	neg.f64 	%fd182, %fd180;
	fma.rn.f64 	%fd183, %fd182, %fd181, 0d3FF0000000000000;
	fma.rn.f64 	%fd184, %fd183, %fd183, %fd183;
	fma.rn.f64 	%fd185, %fd184, %fd181, %fd181;
	fma.rn.f64 	%fd308, %fd185, 0d3FB0000000000000, %fd180;
	bra.uni 	$L__BB1_18;
$L__BB1_17:
	setp.le.f64 	%p13, %fd5, 0d7FF0000000000000;
	selp.f64 	%fd308, 0d7FF0000000000000, %fd5, %p13;
$L__BB1_18:
	add.f64 	%fd186, %fd308, %fd308;
	mul.f64 	%fd187, %fd186, %fd186;
	div.rn.f64 	%fd188, %fd307, %fd187;
	mul.f64 	%fd189, %fd1, %fd188;
	mul.f64 	%fd190, %fd5, 0d3FD8A3D70A3D70A4;
	div.rn.f64 	%fd23, %fd189, %fd190;
	abs.f64 	%fd24, %fd23;
	setp.neu.f64 	%p14, %fd24, 0d7FF0000000000000;
	@%p14 bra 	$L__BB1_20;
	mov.f64 	%fd196, 0d0000000000000000;
	mul.rn.f64 	%fd310, %fd23, %fd196;
	mov.b32 	%r57, 1;
	bra.uni 	$L__BB1_23;
$L__BB1_20:
	mul.f64 	%fd191, %fd23, 0d3FE45F306DC9C883;
	cvt.rni.s32.f64 	%r56, %fd191;
	cvt.rn.f64.s32 	%fd192, %r56;
	fma.rn.f64 	%fd193, %fd192, 0dBFF921FB54442D18, %fd23;
	fma.rn.f64 	%fd194, %fd192, 0dBC91A62633145C00, %fd193;
	fma.rn.f64 	%fd310, %fd192, 0dB97B839A252049C0, %fd194;
	setp.ltu.f64 	%p15, %fd24, 0d41E0000000000000;
	@%p15 bra 	$L__BB1_22;
	{ // callseq 2, 0
	.param .b64 param0;
	st.param.f64 	[param0], %fd23;
	.param .align 16 .b8 retval0[16];
	call.uni (retval0), 
	__internal_trig_reduction_slowpathd, 
	(
	param0
	);
	ld.param.f64 	%fd310, [retval0];
	ld.param.b32 	%r56, [retval0+8];
	} // callseq 2
$L__BB1_22:
	add.s32 	%r57, %r56, 1;
$L__BB1_23:
	setp.neu.f64 	%p16, %fd24, 0d7FF0000000000000;
	shl.b32 	%r42, %r57, 6;
	cvt.u64.u32 	%rd4, %r42;
	and.b64  	%rd5, %rd4, 64;
	add.s64 	%rd7, %rd6, %rd5;
	mul.rn.f64 	%fd197, %fd310, %fd310;
	and.b32  	%r43, %r57, 1;
	setp.eq.b32 	%p17, %r43, 1;
	selp.f64 	%fd198, 0dBDA8FF8320FD8164, 0d3DE5DB65F9785EBA, %p17;
	ld.global.nc.v2.f64 	{%fd199, %fd200}, [%rd7];
	fma.rn.f64 	%fd201, %fd198, %fd197, %fd199;
	fma.rn.f64 	%fd202, %fd201, %fd197, %fd200;
	ld.global.nc.v2.f64 	{%fd203, %fd204}, [%rd7+16];
	fma.rn.f64 	%fd205, %fd202, %fd197, %fd203;
	fma.rn.f64 	%fd206, %fd205, %fd197, %fd204;
	ld.global.nc.v2.f64 	{%fd207, %fd208}, [%rd7+32];
	fma.rn.f64 	%fd209, %fd206, %fd197, %fd207;
	fma.rn.f64 	%fd210, %fd209, %fd197, %fd208;
	fma.rn.f64 	%fd211, %fd210, %fd310, %fd310;
	fma.rn.f64 	%fd212, %fd210, %fd197, 0d3FF0000000000000;
	selp.f64 	%fd213, %fd212, %fd211, %p17;
	and.b32  	%r44, %r57, 2;
	setp.eq.s32 	%p18, %r44, 0;
	mov.f64 	%fd214, 0d0000000000000000;
	sub.f64 	%fd215, %fd214, %fd213;
	selp.f64 	%fd216, %fd213, %fd215, %p18;
	mul.f64 	%fd217, %fd3, 0d3FE0000000000000;
	mul.f64 	%fd30, %fd217, %fd216;
	@%p16 bra 	$L__BB1_25;
	mov.f64 	%fd223, 0d0000000000000000;
	mul.rn.f64 	%fd311, %fd23, %fd223;
	mov.b32 	%r58, 0;
	bra.uni 	$L__BB1_27;
$L__BB1_25:
	mul.f64 	%fd218, %fd23, 0d3FE45F306DC9C883;
	cvt.rni.s32.f64 	%r58, %fd218;
	cvt.rn.f64.s32 	%fd219, %r58;
	fma.rn.f64 	%fd220, %fd219, 0dBFF921FB54442D18, %fd23;
	fma.rn.f64 	%fd221, %fd219, 0dBC91A62633145C00, %fd220;
	fma.rn.f64 	%fd311, %fd219, 0dB97B839A252049C0, %fd221;
	setp.ltu.f64 	%p19, %fd24, 0d41E0000000000000;
	@%p19 bra 	$L__BB1_27;
	{ // callseq 3, 0
	.param .b64 param0;
	st.param.f64 	[param0], %fd23;
	.param .align 16 .b8 retval0[16];
	call.uni (retval0), 
	__internal_trig_reduction_slowpathd, 
	(
	param0
	);
	ld.param.f64 	%fd311, [retval0];
	ld.param.b32 	%r58, [retval0+8];
	} // callseq 3
$L__BB1_27:
	shl.b32 	%r47, %r58, 6;
	cvt.u64.u32 	%rd8, %r47;
	and.b64  	%rd9, %rd8, 64;
	add.s64 	%rd11, %rd6, %rd9;
	mul.rn.f64 	%fd224, %fd311, %fd311;
	and.b32  	%r48, %r58, 1;
	setp.eq.b32 	%p20, %r48, 1;
	selp.f64 	%fd225, 0dBDA8FF8320FD8164, 0d3DE5DB65F9785EBA, %p20;
	ld.global.nc.v2.f64 	{%fd226, %fd227}, [%rd11];
	fma.rn.f64 	%fd228, %fd225, %fd224, %fd226;
	fma.rn.f64 	%fd229, %fd228, %fd224, %fd227;
	ld.global.nc.v2.f64 	{%fd230, %fd231}, [%rd11+16];
	fma.rn.f64 	%fd232, %fd229, %fd224, %fd230;
	fma.rn.f64 	%fd233, %fd232, %fd224, %fd231;
	ld.global.nc.v2.f64 	{%fd234, %fd235}, [%rd11+32];
	fma.rn.f64 	%fd236, %fd233, %fd224, %fd234;
	fma.rn.f64 	%fd237, %fd236, %fd224, %fd235;
	fma.rn.f64 	%fd238, %fd237, %fd311, %fd311;
	fma.rn.f64 	%fd239, %fd237, %fd224, 0d3FF0000000000000;
	selp.f64 	%fd240, %fd239, %fd238, %p20;
	and.b32  	%r49, %r58, 2;
	setp.eq.s32 	%p21, %r49, 0;
	mov.f64 	%fd241, 0d0000000000000000;
	sub.f64 	%fd242, %fd241, %fd240;
	selp.f64 	%fd243, %fd240, %fd242, %p21;
	mul.f64 	%fd244, %fd2, 0dBFE0000000000000;
	fma.rn.f64 	%fd35, %fd244, %fd243, %fd30;
	{
	.reg .b32 %temp; 
	mov.b64 	{%temp, %r50}, %fd35;
	}
	and.b32  	%r15, %r50, 2147483647;
	{
	.reg .b32 %temp; 
	mov.b64 	{%r51, %temp}, %fd35;
	}
	mov.b64 	%fd36, {%r51, %r15};
	setp.ltu.f64 	%p22, %fd36, 0d3FE4F92224DD2F1A;
	@%p22 bra 	$L__BB1_29;
	add.f64 	%fd245, %fd36, %fd36;
	cvt.rn.f32.f64 	%f9, %fd245;
	mul.f32 	%f10, %f9, 0f3FB8AA3B;
	cvt.rni.f32.f32 	%f11, %f10;
	cvt.f64.f32 	%fd246, %f11;
	fma.rn.f64 	%fd247, %fd246, 0dBFE62E42FEFA39EF, %fd245;
	fma.rn.f64 	%fd248, %fd247, 0d3E5AE904A4741B81, 0d3E928A27F89B6999;
	fma.rn.f64 	%fd249, %fd248, %fd247, 0d3EC71DE715FF7E07;
	fma.rn.f64 	%fd250, %fd249, %fd247, 0d3EFA019A6B0AC45A;
	fma.rn.f64 	%fd251, %fd250, %fd247, 0d3F2A01A017EED94F;
	fma.rn.f64 	%fd252, %fd251, %fd247, 0d3F56C16C17F2A71B;
	fma.rn.f64 	%fd253, %fd252, %fd247, 0d3F811111111173C4;
	fma.rn.f64 	%fd254, %fd253, %fd247, 0d3FA555555555211A;
	fma.rn.f64 	%fd255, %fd254, %fd247, 0d3FC5555555555540;
	fma.rn.f64 	%fd256, %fd255, %fd247, 0d3FE0000000000005;
	mul.f64 	%fd257, %fd247, %fd256;
	fma.rn.f64 	%fd258, %fd257, %fd247, %fd247;
	ex2.approx.ftz.f32 	%f12, %f11;
	cvt.f64.f32 	%fd259, %f12;
	mov.f64 	%fd260, 0d3FF0000000000000;
	sub.f64 	%fd261, %fd260, %fd259;
	neg.f64 	%fd262, %fd258;
	fma.rn.f64 	%fd263, %fd262, %fd259, %fd261;
	mov.f64 	%fd264, 0d4000000000000000;
	sub.f64 	%fd265, %fd264, %fd263;
	rcp.approx.ftz.f64 	%fd266, %fd265;
	neg.f64 	%fd267, %fd265;
	fma.rn.f64 	%fd268, %fd267, %fd266, 0d3FF0000000000000;
	fma.rn.f64 	%fd269, %fd268, %fd268, %fd268;
	fma.rn.f64 	%fd270, %fd269, %fd266, %fd266;
	fma.rn.f64 	%fd271, %fd270, 0dC000000000000000, 0d3FF0000000000000;
	setp.gt.u32 	%p23, %r15, 1077088193;
	selp.f64 	%fd272, 0d3FF0000000000000, %fd271, %p23;
	copysign.f64 	%fd312, %fd35, %fd272;
	bra.uni 	$L__BB1_30;
$L__BB1_29:
	mul.f64 	%fd273, %fd35, %fd35;
	fma.rn.f64 	%fd274, %fd273, 0dBEF0BC46E2F5E964, 0d3F14359F420AFC3D;
	fma.rn.f64 	%fd275, %fd274, %fd273, 0dBF2DF9F0728C5D84;
	fma.rn.f64 	%fd276, %fd275, %fd273, 0d3F4337D1CEC4F033;
	fma.rn.f64 	%fd277, %fd276, %fd273, 0dBF57D6E9674335B3;
	fma.rn.f64 	%fd278, %fd277, %fd273, 0d3F6D6D000D7AAD3D;
	fma.rn.f64 	%fd279, %fd278, %fd273, 0dBF8226E1F3CF1EF5;
	fma.rn.f64 	%fd280, %fd279, %fd273, 0d3F9664F47EC0C8CF;
	fma.rn.f64 	%fd281, %fd280, %fd273, 0dBFABA1BA1B80AB40;
	fma.rn.f64 	%fd282, %fd281, %fd273, 0d3FC111111110FA4A;
	fma.rn.f64 	%fd283, %fd282, %fd273, 0dBFD5555555555550;
	fma.rn.f64 	%fd284, %fd283, %fd273, 0d0000000000000000;
	fma.rn.f64 	%fd312, %fd284, %fd35, %fd35;
$L__BB1_30:
	neg.f64 	%fd285, %fd312;
	mul.wide.s32 	%rd12, %r55, 8;
	add.s64 	%rd13, %rd1, %rd12;
	st.global.f64 	[%rd13], %fd285;
$L__BB1_31:
	mov.u32 	%r53, %nctaid.x;
	mov.u32 	%r54, %ntid.x;
	mad.lo.s32 	%r55, %r53, %r54, %r55;
	setp.lt.s32 	%p24, %r55, %r18;
	@%p24 bra 	$L__BB1_2;
$L__BB1_32:
	ret;

}
.func  (.param .align 16 .b8 func_retval0[16]) __internal_trig_reduction_slowpathd(
	.param .b64 __internal_trig_reduction_slowpathd_param_0
)
{
	.local .align 8 .b8 	__local_depot2[40];
	.reg .b64 	%SP;
	.reg .b64 	%SPL;
	.reg .pred 	%p<10>;
	.reg .b32 	%r<47>;
	.reg .b64 	%rd<74>;
	.reg .b64 	%fd<5>;

	mov.u64 	%SPL, __local_depot2;
	ld.param.f64 	%fd4, [__internal_trig_reduction_slowpathd_param_0];
	add.u64 	%rd1, %SPL, 0;
	{
	.reg .b32 %temp; 
	mov.b64 	{%temp, %r1}, %fd4;
	}
	shr.u32 	%r2, %r1, 20;
	and.b32  	%r3, %r2, 2047;
	setp.eq.s32 	%p1, %r3, 2047;
	mov.b32 	%r46, 0;
	@%p1 bra 	$L__BB2_9;
	add.s32 	%r20, %r3, -1024;
	mov.b64 	%rd20, %fd4;
	shl.b64 	%rd2, %rd20, 11;
	shr.u32 	%r4, %r20, 6;
	sub.s32 	%r45, 15, %r4;
	sub.s32 	%r21, 19, %r4;
	setp.lt.u32 	%p2, %r20, 128;
	selp.b32 	%r6, 18, %r21, %p2;
	setp.ge.s32 	%p3, %r45, %r6;
	mov.b64 	%rd70, 0;
	@%p3 bra 	$L__BB2_4;
	add.s32 	%r23, %r6, %r4;
	neg.s32 	%r43, %r23;
	or.b64  	%rd3, %rd2, -9223372036854775808;
	mov.b64 	%rd70, 0;
	mov.b32 	%r42, 0;
	mov.u64 	%rd25, __cudart_i2opi_d;
	mov.u32 	%r44, %r45;
$L__BB2_3:
	.pragma "nounroll";
	mul.wide.s32 	%rd22, %r42, 8;
	add.s64 	%rd23, %rd1, %rd22;
	mul.wide.s32 	%rd24, %r44, 8;
	add.s64 	%rd26, %rd25, %rd24;
	ld.global.nc.u64 	%rd27, [%rd26];
	{
	.reg .u32 %r0, %r1, %r2, %r3, %alo, %ahi, %blo, %bhi, %clo, %chi;
	mov.b64 	{%alo,%ahi}, %rd27;
	mov.b64 	{%blo,%bhi}, %rd3;
	mov.b64 	{%clo,%chi}, %rd70;
	mad.lo.cc.u32 	%r0, %alo, %blo, %clo;
	madc.hi.cc.u32 	%r1, %alo, %blo, %chi;
	madc.hi.u32 	%r2, %alo, %bhi, 0;
	mad.lo.cc.u32 	%r1, %alo, %bhi, %r1;
	madc.hi.cc.u32 	%r2, %ahi, %blo, %r2;
	madc.hi.u32 	%r3, %ahi, %bhi, 0;
	mad.lo.cc.u32 	%r1, %ahi, %blo, %r1;
	madc.lo.cc.u32 	%r2, %ahi, %bhi, %r2;
	addc.u32 	%r3, %r3, 0;
	mov.b64 	%rd28, {%r0,%r1};
	mov.b64 	%rd70, {%r2,%r3};
	}
	st.local.u64 	[%rd23], %rd28;
	add.s32 	%r44, %r44, 1;
	add.s32 	%r43, %r43, 1;
	add.s32 	%r42, %r42, 1;
	setp.ne.s32 	%p4, %r43, -15;
	mov.u32 	%r45, %r6;
	@%p4 bra 	$L__BB2_3;
$L__BB2_4:
	cvt.s64.s32 	%rd29, %r45;
	cvt.u64.u32 	%rd30, %r4;
	add.s64 	%rd31, %rd30, %rd29;
	shl.b64 	%rd32, %rd31, 3;
	add.s64 	%rd33, %rd1, %rd32;
	st.local.u64 	[%rd33+-120], %rd70;
	and.b32  	%r15, %r2, 63;
	ld.local.u64 	%rd72, [%rd1+16];
	ld.local.u64 	%rd71, [%rd1+24];
	setp.eq.s32 	%p5, %r15, 0;
	@%p5 bra 	$L__BB2_6;
	shl.b64 	%rd34, %rd71, %r15;
	shr.u64 	%rd35, %rd72, 1;
	xor.b32  	%r24, %r15, 63;
	shr.u64 	%rd36, %rd35, %r24;
	or.b64  	%rd71, %rd34, %rd36;
	ld.local.u64 	%rd37, [%rd1+8];
	shl.b64 	%rd38, %rd72, %r15;
	shr.u64 	%rd39, %rd37, 1;
	shr.u64 	%rd40, %rd39, %r24;
	or.b64  	%rd72, %rd38, %rd40;
$L__BB2_6:
	and.b32  	%r25, %r1, -2147483648;
	shr.u64 	%rd41, %rd71, 62;
	cvt.u32.u64 	%r26, %rd41;
	mov.b64 	{%r27, %r28}, %rd71;
	mov.b64 	{%r29, %r30}, %rd72;
	shf.l.wrap.b32 	%r31, %r30, %r27, 2;
	shf.l.wrap.b32 	%r32, %r27, %r28, 2;
	mov.b64 	%rd42, {%r31, %r32};
	shl.b64 	%rd43, %rd72, 2;
	shr.u64 	%rd44, %rd42, 63;
	cvt.u32.u64 	%r33, %rd44;
	add.s32 	%r34, %r33, %r26;
	setp.eq.s32 	%p6, %r25, 0;
	neg.s32 	%r35, %r34;
	selp.b32 	%r46, %r34, %r35, %p6;
	setp.gt.s64 	%p7, %rd42, -1;
	mov.b64 	%rd45, 0;
	{
	.reg .u32 %r0, %r1, %r2, %r3, %a0, %a1, %a2, %a3, %b0, %b1, %b2, %b3;
	mov.b64 	{%a0,%a1}, %rd45;
	mov.b64 	{%a2,%a3}, %rd45;
	mov.b64 	{%b0,%b1}, %rd43;
	mov.b64 	{%b2,%b3}, %rd42;
	sub.cc.u32 	%r0, %a0, %b0;
	subc.cc.u32 	%r1, %a1, %b1;
	subc.cc.u32 	%r2, %a2, %b2;
	subc.u32 	%r3, %a3, %b3;
	mov.b64 	%rd46, {%r0,%r1};
	mov.b64 	%rd47, {%r2,%r3};
	}
	xor.b32  	%r36, %r25, -2147483648;
	selp.b64 	%rd73, %rd42, %rd47, %p7;
	selp.b64 	%rd14, %rd43, %rd46, %p7;
	selp.b32 	%r17, %r25, %r36, %p7;
	clz.b64 	%r37, %rd73;
	cvt.u64.u32 	%rd15, %r37;
	setp.eq.s32 	%p8, %r37, 0;
	@%p8 bra 	$L__BB2_8;
	cvt.u32.u64 	%r38, %rd15;
	and.b32  	%r39, %r38, 63;
	shl.b64 	%rd48, %rd73, %r39;
	shr.u64 	%rd49, %rd14, 1;
	not.b32 	%r40, %r38;
	and.b32  	%r41, %r40, 63;
	shr.u64 	%rd50, %rd49, %r41;
	or.b64  	%rd73, %rd48, %rd50;
$L__BB2_8:
	mov.b64 	%rd51, -3958705157555305931;
	{
	.reg .u32 %r0, %r1, %r2, %r3, %alo, %ahi, %blo, %bhi;
	mov.b64 	{%alo,%ahi}, %rd73;
	mov.b64 	{%blo,%bhi}, %rd51;
	mul.lo.u32 	%r0, %alo, %blo;
	mul.hi.u32 	%r1, %alo, %blo;
	mad.lo.cc.u32 	%r1, %alo, %bhi, %r1;
	madc.hi.u32 	%r2, %alo, %bhi, 0;
	mad.lo.cc.u32 	%r1, %ahi, %blo, %r1;
	madc.hi.cc.u32 	%r2, %ahi, %blo, %r2;
	madc.hi.u32 	%r3, %ahi, %bhi, 0;
	mad.lo.cc.u32 	%r2, %ahi, %bhi, %r2;
	addc.u32 	%r3, %r3, 0;
	mov.b64 	%rd52, {%r0,%r1};
	mov.b64 	%rd53, {%r2,%r3};
	}
	setp.gt.s64 	%p9, %rd53, 0;
	{
	.reg .u32 %r0, %r1, %r2, %r3, %a0, %a1, %a2, %a3, %b0, %b1, %b2, %b3;
	mov.b64 	{%a0,%a1}, %rd52;
	mov.b64 	{%a2,%a3}, %rd53;
	mov.b64 	{%b0,%b1}, %rd52;
	mov.b64 	{%b2,%b3}, %rd53;
	add.cc.u32 	%r0, %a0, %b0;
	addc.cc.u32 	%r1, %a1, %b1;
	addc.cc.u32 	%r2, %a2, %b2;
	addc.u32 	%r3, %a3, %b3;
	mov.b64 	%rd54, {%r0,%r1};
	mov.b64 	%rd55, {%r2,%r3};
	}
	selp.b64 	%rd56, %rd55, %rd53, %p9;
	selp.s64 	%rd57, -1, 0, %p9;
	sub.s64 	%rd58, %rd57, %rd15;
	cvt.u64.u32 	%rd59, %r17;
	shl.b64 	%rd60, %rd59, 32;
	add.s64 	%rd61, %rd56, 1;
	shr.u64 	%rd62, %rd61, 10;
	add.s64 	%rd63, %rd62, 1;
	shr.u64 	%rd64, %rd63, 1;
	shl.b64 	%rd65, %rd58, 52;
	add.s64 	%rd66, %rd65, %rd64;
	add.s64 	%rd67, %rd66, 4602678819172646912;
	or.b64  	%rd68, %rd67, %rd60;
	mov.b64 	%fd4, %rd68;
$L__BB2_9:
	st.param.f64 	[func_retval0], %fd4;
	st.param.b32 	[func_retval0+8], %r46;
	ret;

}


// ===== COMPILED SASS (sm_100) =====

	.target	sm_100

	.elftype	@"ET_EXEC"


//--------------------- .note.nv.tkinfo           --------------------------
	.section	.note.nv.tkinfo,"",@"SHT_NOTE"
	.sectionflags	@"SHF_NOTE_NV_TKINFO"
	.tkinfo
        /*0018*/ 	.word	0x00000002
        /*0030*/ 	.string	""
        /*0030*/ 	.string	"ptxas"
        /*0030*/ 	.string	"Cuda compilation tools, release 13.0, V13.0.88"
        /*0030*/ 	.string	"Build cuda_13.0.r13.0/compiler.36424714_0"
        /*0030*/ 	.string	"-arch sm_100 -m 64 "



//--------------------- .note.nv.cuinfo           --------------------------
	.section	.note.nv.cuinfo,"",@"SHT_NOTE"
	.sectionflags	@"SHF_NOTE_NV_CUINFO"
        /*0018*/ 	.short	0x0002
        /*001a*/ 	.short	0x0064
        /*001c*/ 	.short	0x0082
	.zero		2


//--------------------- .nv.info                  --------------------------
	.section	.nv.info,"",@"SHT_CUDA_INFO"
	.align	4


	//----- nvinfo : EIATTR_REGCOUNT
	.align		4
        /*0000*/ 	.byte	0x04, 0x2f
        /*0002*/ 	.short	(.L_3 - .L_2)
	.align		4
.L_2:
        /*0004*/ 	.word	index@(_Z22x_create_matrix_on_gpuPdS_ddddiiid)
        /*0008*/ 	.word	0x0000002a


	//----- nvinfo : EIATTR_FRAME_SIZE
	.align		4
.L_3:
        /*000c*/ 	.byte	0x04, 0x11
        /*000e*/ 	.short	(.L_5 - .L_4)
	.align		4
.L_4:
        /*0010*/ 	.word	index@($_Z22x_create_matrix_on_gpuPdS_ddddiiid$__internal_trig_reduction_slowpathd)
        /*0014*/ 	.word	0x00000028


	//----- nvinfo : EIATTR_FRAME_SIZE
	.align		4
.L_5:
        /*0018*/ 	.byte	0x04, 0x11
        /*001a*/ 	.short	(.L_7 - .L_6)
	.align		4
.L_6:
        /*001c*/ 	.word	index@($__internal_3_$__cuda_sm20_dsqrt_rn_f64_mediumpath_v1)
        /*0020*/ 	.word	0x00000028


	//----- nvinfo : EIATTR_FRAME_SIZE
	.align		4
.L_7:
        /*0024*/ 	.byte	0x04, 0x11
        /*0026*/ 	.short	(.L_9 - .L_8)
	.align		4
.L_8:
        /*0028*/ 	.word	index@($__internal_2_$__cuda_sm20_div_rn_f64_full)
        /*002c*/ 	.word	0x00000028


	//----- nvinfo : EIATTR_FRAME_SIZE
	.align		4
.L_9:
        /*0030*/ 	.byte	0x04, 0x11
        /*0032*/ 	.short	(.L_11 - .L_10)
	.align		4
.L_10:
        /*0034*/ 	.word	index@(_Z22x_create_matrix_on_gpuPdS_ddddiiid)
        /*0038*/ 	.word	0x00000028


	//----- nvinfo : EIATTR_REGCOUNT
	.align		4
.L_11:
        /*003c*/ 	.byte	0x04, 0x2f
        /*003e*/ 	.short	(.L_13 - .L_12)
	.align		4
.L_12:
        /*0040*/ 	.word	index@(_Z22y_create_matrix_on_gpuPdS_ddddiiid)
        /*0044*/ 	.word	0x0000002a


	//----- nvinfo : EIATTR_FRAME_SIZE
	.align		4
.L_13:
        /*0048*/ 	.byte	0x04, 0x11
        /*004a*/ 	.short	(.L_15 - .L_14)
	.align		4
.L_14:
        /*004c*/ 	.word	index@($_Z22y_create_matrix_on_gpuPdS_ddddiiid$__internal_trig_reduction_slowpathd)
        /*0050*/ 	.word	0x00000028


	//----- nvinfo : EIATTR_FRAME_SIZE
	.align		4
.L_15:
        /*0054*/ 	.byte	0x04, 0x11
        /*0056*/ 	.short	(.L_17 - .L_16)
	.align		4
.L_16:
        /*0058*/ 	.word	index@($__internal_1_$__cuda_sm20_dsqrt_rn_f64_mediumpath_v1)
        /*005c*/ 	.word	0x00000028


	//----- nvinfo : EIATTR_FRAME_SIZE
	.align		4
.L_17:
        /*0060*/ 	.byte	0x04, 0x11
        /*0062*/ 	.short	(.L_19 - .L_18)
	.align		4
.L_18:
        /*0064*/ 	.word	index@($__internal_0_$__cuda_sm20_div_rn_f64_full)
        /*0068*/ 	.word	0x00000028


	//----- nvinfo : EIATTR_FRAME_SIZE
	.align		4
.L_19:
        /*006c*/ 	.byte	0x04, 0x11
        /*006e*/ 	.short	(.L_21 - .L_20)
	.align		4
.L_20:
        /*0070*/ 	.word	index@(_Z22y_create_matrix_on_gpuPdS_ddddiiid)
        /*0074*/ 	.word	0x00000028


	//----- nvinfo : EIATTR_MIN_STACK_SIZE
	.align		4
.L_21:
        /*0078*/ 	.byte	0x04, 0x12
        /*007a*/ 	.short	(.L_23 - .L_22)
	.align		4
.L_22:
        /*007c*/ 	.word	index@(_Z22y_create_matrix_on_gpuPdS_ddddiiid)
        /*0080*/ 	.word	0x00000028


	//----- nvinfo : EIATTR_MIN_STACK_SIZE
	.align		4
.L_23:
        /*0084*/ 	.byte	0x04, 0x12
        /*0086*/ 	.short	(.L_25 - .L_24)
	.align		4
.L_24:
        /*0088*/ 	.word	index@(_Z22x_create_matrix_on_gpuPdS_ddddiiid)
        /*008c*/ 	.word	0x00000028
.L_25:


//--------------------- .nv.compat                --------------------------
	.section	.nv.compat,"",@"SHT_CUDA_COMPAT_INFO"
	.align	4
        /*0000*/ 	.byte	0x02, 0x09, 0x00, 0x00, 0x02, 0x02, 0x01, 0x00, 0x02, 0x05, 0x05, 0x00, 0x03, 0x07, 0x01, 0x01
        /*0010*/ 	.byte	0x02, 0x03, 0x00, 0x00, 0x02, 0x06, 0x01, 0x00, 0x04, 0x0b, 0x08, 0x00, 0x01, 0x00, 0x00, 0x00
        /*0020*/ 	.byte	0x00, 0x00, 0x00, 0x00


//--------------------- .nv.info._Z22y_create_matrix_on_gpuPdS_ddddiiid --------------------------
	.section	.nv.info._Z22y_create_matrix_on_gpuPdS_ddddiiid,"",@"SHT_CUDA_INFO"
	.sectionflags	@""
	.align	4


	//----- nvinfo : EIATTR_CUDA_API_VERSION
	.align		4
        /*0000*/ 	.byte	0x04, 0x37
        /*0002*/ 	.short	(.L_27 - .L_26)
.L_26:
        /*0004*/ 	.word	0x00000082


	//----- nvinfo : EIATTR_KPARAM_INFO
	.align		4
.L_27:
        /*0008*/ 	.byte	0x04, 0x17
        /*000a*/ 	.short	(.L_29 - .L_28)
.L_28:
        /*000c*/ 	.word	0x00000000
        /*0010*/ 	.short	0x0009
        /*0012*/ 	.short	0x0040
        /*0014*/ 	.byte	0x00, 0xf0, 0x21, 0x00


	//----- nvinfo : EIATTR_KPARAM_INFO
	.align		4
.L_29:
        /*0018*/ 	.byte	0x04, 0x17
        /*001a*/ 	.short	(.L_31 - .L_30)
.L_30:
        /*001c*/ 	.word	0x00000000
        /*0020*/ 	.short	0x0008
        /*0022*/ 	.short	0x0038
        /*0024*/ 	.byte	0x00, 0xf0, 0x11, 0x00


	//----- nvinfo : EIATTR_KPARAM_INFO
	.align		4
.L_31:
        /*0028*/ 	.byte	0x04, 0x17
        /*002a*/ 	.short	(.L_33 - .L_32)
.L_32:
        /*002c*/ 	.word	0x00000000
        /*0030*/ 	.short	0x0007
        /*0032*/ 	.short	0x0034
        /*0034*/ 	.byte	0x00, 0xf0, 0x11, 0x00


	//----- nvinfo : EIATTR_KPARAM_INFO
	.align		4
.L_33:
        /*0038*/ 	.byte	0x04, 0x17
        /*003a*/ 	.short	(.L_35 - .L_34)
.L_34:
        /*003c*/ 	.word	0x00000000
        /*0040*/ 	.short	0x0006
        /*0042*/ 	.short	0x0030
        /*0044*/ 	.byte	0x00, 0xf0, 0x11, 0x00


	//----- nvinfo : EIATTR_KPARAM_INFO
	.align		4
.L_35:
        /*0048*/ 	.byte	0x04, 0x17
        /*004a*/ 	.short	(.L_37 - .L_36)
.L_36:
        /*004c*/ 	.word	0x00000000
        /*0050*/ 	.short	0x0005
        /*0052*/ 	.short	0x0028
        /*0054*/ 	.byte	0x00, 0xf0, 0x21, 0x00


	//----- nvinfo : EIATTR_KPARAM_INFO
	.align		4
.L_37:
        /*0058*/ 	.byte	0x04, 0x17
        /*005a*/ 	.short	(.L_39 - .L_38)
.L_38:
        /*005c*/ 	.word	0x00000000
        /*0060*/ 	.short	0x0004
        /*0062*/ 	.short	0x0020
        /*0064*/ 	.byte	0x00, 0xf0, 0x21, 0x00


	//----- nvinfo : EIATTR_KPARAM_INFO
	.align		4
.L_39:
        /*0068*/ 	.byte	0x04, 0x17
        /*006a*/ 	.short	(.L_41 - .L_40)
.L_40:
        /*006c*/ 	.word	0x00000000
        /*0070*/ 	.short	0x0003
        /*0072*/ 	.short	0x0018
        /*0074*/ 	.byte	0x00, 0xf0, 0x21, 0x00


	//----- nvinfo : EIATTR_KPARAM_INFO
	.align		4
.L_41:
        /*0078*/ 	.byte	0x04, 0x17
        /*007a*/ 	.short	(.L_43 - .L_42)
.L_42:
        /*007c*/ 	.word	0x00000000
        /*0080*/ 	.short	0x0002
        /*0082*/ 	.short	0x0010
        /*0084*/ 	.byte	0x00, 0xf0, 0x21, 0x00


	//----- nvinfo : EIATTR_KPARAM_INFO
	.align		4
.L_43:
        /*0088*/ 	.byte	0x04, 0x17
        /*008a*/ 	.short	(.L_45 - .L_44)
.L_44:
        /*008c*/ 	.word	0x00000000
        /*0090*/ 	.short	0x0001
        /*0092*/ 	.short	0x0008
        /*0094*/ 	.byte	0x00, 0xf5, 0x21, 0x00


	//----- nvinfo : EIATTR_KPARAM_INFO
	.align		4
.L_45:
        /*0098*/ 	.byte	0x04, 0x17
        /*009a*/ 	.short	(.L_47 - .L_46)
.L_46:
        /*009c*/ 	.word	0x00000000
        /*00a0*/ 	.short	0x0000
        /*00a2*/ 	.short	0x0000
        /*00a4*/ 	.byte	0x00, 0xf5, 0x21, 0x00


	//----- nvinfo : EIATTR_SPARSE_MMA_MASK
	.align		4
.L_47:
        /*00a8*/ 	.byte	0x03, 0x50
        /*00aa*/ 	.short	0x0000


	//----- nvinfo : EIATTR_MAXREG_COUNT
	.align		4
        /*00ac*/ 	.byte	0x03, 0x1b
        /*00ae*/ 	.short	0x00ff


	//----- nvinfo : EIATTR_MERCURY_ISA_VERSION
	.align		4
        /*00b0*/ 	.byte	0x03, 0x5f
        /*00b2*/ 	.short	0x0101


	//----- nvinfo : EIATTR_VRC_CTA_INIT_COUNT
	.align		4
        /*00b4*/ 	.byte	0x02, 0x4a
	.zero		1
	.zero		1


	//----- nvinfo : EIATTR_EXIT_INSTR_OFFSETS
	.align		4
        /*00b8*/ 	.byte	0x04, 0x1c
        /*00ba*/ 	.short	(.L_49 - .L_48)


	//   ....[0]....
.L_48:
        /*00bc*/ 	.word	0x00000080


	//   ....[1]....
        /*00c0*/ 	.word	0x000033a0


	//----- nvinfo : EIATTR_CRS_STACK_SIZE
	.align		4
.L_49:
        /*00c4*/ 	.byte	0x04, 0x1e
        /*00c6*/ 	.short	(.L_51 - .L_50)
.L_50:
        /*00c8*/ 	.word	0x00000000


	//----- nvinfo : EIATTR_CBANK_PARAM_SIZE
	.align		4
.L_51:
        /*00cc*/ 	.byte	0x03, 0x19
        /*00ce*/ 	.short	0x0048


	//----- nvinfo : EIATTR_PARAM_CBANK
	.align		4
        /*00d0*/ 	.byte	0x04, 0x0a
        /*00d2*/ 	.short	(.L_53 - .L_52)
	.align		4
.L_52:
        /*00d4*/ 	.word	index@(.nv.constant0._Z22y_create_matrix_on_gpuPdS_ddddiiid)
        /*00d8*/ 	.short	0x0380
        /*00da*/ 	.short	0x0048


	//----- nvinfo : EIATTR_SW_WAR
	.align		4
.L_53:
        /*00dc*/ 	.byte	0x04, 0x36
        /*00de*/ 	.short	(.L_55 - .L_54)
.L_54:
        /*00e0*/ 	.word	0x00000008
.L_55:


//--------------------- .nv.info._Z22x_create_matrix_on_gpuPdS_ddddiiid --------------------------
	.section	.nv.info._Z22x_create_matrix_on_gpuPdS_ddddiiid,"",@"SHT_CUDA_INFO"
	.sectionflags	@""
	.align	4


	//----- nvinfo : EIATTR_CUDA_API_VERSION
	.align		4
        /*0000*/ 	.byte	0x04, 0x37
        /*0002*/ 	.short	(.L_57 - .L_56)
.L_56:
        /*0004*/ 	.word	0x00000082


	//----- nvinfo : EIATTR_KPARAM_INFO
	.align		4
.L_57:
        /*0008*/ 	.byte	0x04, 0x17
        /*000a*/ 	.short	(.L_59 - .L_58)
.L_58:
        /*000c*/ 	.word	0x00000000
        /*0010*/ 	.short	0x0009
        /*0012*/ 	.short	0x0040
        /*0014*/ 	.byte	0x00, 0xf0, 0x21, 0x00


	//----- nvinfo : EIATTR_KPARAM_INFO
	.align		4
.L_59:
        /*0018*/ 	.byte	0x04, 0x17
        /*001a*/ 	.short	(.L_61 - .L_60)
.L_60:
        /*001c*/ 	.word	0x00000000
        /*0020*/ 	.short	0x0008
        /*0022*/ 	.short	0x0038
        /*0024*/ 	.byte	0x00, 0xf0, 0x11, 0x00


	//----- nvinfo : EIATTR_KPARAM_INFO
	.align		4
.L_61:
        /*0028*/ 	.byte	0x04, 0x17
        /*002a*/ 	.short	(.L_63 - .L_62)
.L_62:
        /*002c*/ 	.word	0x00000000
        /*0030*/ 	.short	0x0007
        /*0032*/ 	.short	0x0034
        /*0034*/ 	.byte	0x00, 0xf0, 0x11, 0x00


	//----- nvinfo : EIATTR_KPARAM_INFO
	.align		4
.L_63:
        /*0038*/ 	.byte	0x04, 0x17
        /*003a*/ 	.short	(.L_65 - .L_64)
.L_64:
        /*003c*/ 	.word	0x00000000
        /*0040*/ 	.short	0x0006
        /*0042*/ 	.short	0x0030
        /*0044*/ 	.byte	0x00, 0xf0, 0x11, 0x00


	//----- nvinfo : EIATTR_KPARAM_INFO
	.align		4
.L_65:
        /*0048*/ 	.byte	0x04, 0x17
        /*004a*/ 	.short	(.L_67 - .L_66)
.L_66:
        /*004c*/ 	.word	0x00000000
        /*0050*/ 	.short	0x0005
        /*0052*/ 	.short	0x0028
        /*0054*/ 	.byte	0x00, 0xf0, 0x21, 0x00


	//----- nvinfo : EIATTR_KPARAM_INFO
	.align		4
.L_67:
        /*0058*/ 	.byte	0x04, 0x17
        /*005a*/ 	.short	(.L_69 - .L_68)
.L_68:
        /*005c*/ 	.word	0x00000000
        /*0060*/ 	.short	0x0004
        /*0062*/ 	.short	0x0020
        /*0064*/ 	.byte	0x00, 0xf0, 0x21, 0x00


	//----- nvinfo : EIATTR_KPARAM_INFO
	.align		4
.L_69:
        /*0068*/ 	.byte	0x04, 0x17
        /*006a*/ 	.short	(.L_71 - .L_70)
.L_70:
        /*006c*/ 	.word	0x00000000
        /*0070*/ 	.short	0x0003
        /*0072*/ 	.short	0x0018
        /*0074*/ 	.byte	0x00, 0xf0, 0x21, 0x00


	//----- nvinfo : EIATTR_KPARAM_INFO
	.align		4
.L_71:
        /*0078*/ 	.byte	0x04, 0x17
        /*007a*/ 	.short	(.L_73 - .L_72)
.L_72:
        /*007c*/ 	.word	0x00000000
        /*0080*/ 	.short	0x0002
        /*0082*/ 	.short	0x0010
        /*0084*/ 	.byte	0x00, 0xf0, 0x21, 0x00


	//----- nvinfo : EIATTR_KPARAM_INFO
	.align		4
.L_73:
        /*0088*/ 	.byte	0x04, 0x17
        /*008a*/ 	.short	(.L_75 - .L_74)
.L_74:
        /*008c*/ 	.word	0x00000000
        /*0090*/ 	.short	0x0001
        /*0092*/ 	.short	0x0008
        /*0094*/ 	.byte	0x00, 0xf5, 0x21, 0x00


	//----- nvinfo : EIATTR_KPARAM_INFO
	.align		4
.L_75:
        /*0098*/ 	.byte	0x04, 0x17
        /*009a*/ 	.short	(.L_77 - .L_76)
.L_76:
        /*009c*/ 	.word	0x00000000
        /*00a0*/ 	.short	0x0000
        /*00a2*/ 	.short	0x0000
        /*00a4*/ 	.byte	0x00, 0xf5, 0x21, 0x00


	//----- nvinfo : EIATTR_SPARSE_MMA_MASK
	.align		4
.L_77:
        /*00a8*/ 	.byte	0x03, 0x50
        /*00aa*/ 	.short	0x0000


	//----- nvinfo : EIATTR_MAXREG_COUNT
	.align		4
        /*00ac*/ 	.byte	0x03, 0x1b
        /*00ae*/ 	.short	0x00ff


	//----- nvinfo : EIATTR_MERCURY_ISA_VERSION
	.align		4
        /*00b0*/ 	.byte	0x03, 0x5f
        /*00b2*/ 	.short	0x0101


	//----- nvinfo : EIATTR_VRC_CTA_INIT_COUNT
	.align		4
        /*00b4*/ 	.byte	0x02, 0x4a
	.zero		1
	.zero		1


	//----- nvinfo : EIATTR_EXIT_INSTR_OFFSETS
	.align		4
        /*00b8*/ 	.byte	0x04, 0x1c
        /*00ba*/ 	.short	(.L_79 - .L_78)


	//   ....[0]....
.L_78:
        /*00bc*/ 	.word	0x00000080


	//   ....[1]....
        /*00c0*/ 	.word	0x000033d0


	//----- nvinfo : EIATTR_CRS_STACK_SIZE
	.align		4
.L_79:
        /*00c4*/ 	.byte	0x04, 0x1e
        /*00c6*/ 	.short	(.L_81 - .L_80)
.L_80:
        /*00c8*/ 	.word	0x00000000


	//----- nvinfo : EIATTR_CBANK_PARAM_SIZE
	.align		4
.L_81:
        /*00cc*/ 	.byte	0x03, 0x19
        /*00ce*/ 	.short	0x0048


	//----- nvinfo : EIATTR_PARAM_CBANK
	.align		4
        /*00d0*/ 	.byte	0x04, 0x0a
        /*00d2*/ 	.short	(.L_83 - .L_82)
	.align		4
.L_82:
        /*00d4*/ 	.word	index@(.nv.constant0._Z22x_create_matrix_on_gpuPdS_ddddiiid)
        /*00d8*/ 	.short	0x0380
        /*00da*/ 	.short	0x0048


	//----- nvinfo : EIATTR_SW_WAR
	.align		4
.L_83:
        /*00dc*/ 	.byte	0x04, 0x36
        /*00de*/ 	.short	(.L_85 - .L_84)
.L_84:
        /*00e0*/ 	.word	0x00000008
.L_85:


//--------------------- .nv.callgraph             --------------------------
	.section	.nv.callgraph,"",@"SHT_CUDA_CALLGRAPH"
	.align	4
	.sectionentsize	8
	.align		4
        /*0000*/ 	.word	0x00000000
	.align		4
        /*0004*/ 	.word	0xffffffff
	.align		4
        /*0008*/ 	.word	0x00000000
	.align		4
        /*000c*/ 	.word	0xfffffffe
	.align		4
        /*0010*/ 	.word	0x00000000
	.align		4
        /*0014*/ 	.word	0xfffffffd
	.align		4
        /*0018*/ 	.word	0x00000000
	.align		4
        /*001c*/ 	.word	0xfffffffc


//--------------------- .nv.constant4             --------------------------
	.section	.nv.constant4,"a",@progbits
	.align	8
	.align		8
.nv.constant4:
        /*0000*/ 	.dword	__cudart_i2opi_d
	.align		8
        /*0008*/ 	.dword	__cudart_sin_cos_coeffs


//--------------------- .text._Z22y_create_matrix_on_gpuPdS_ddddiiid --------------------------
	.section	.text._Z22y_create_matrix_on_gpuPdS_ddddiiid,"ax",@progbits
	.align	128
        .global         _Z22y_create_matrix_on_gpuPdS_ddddiiid
        .type           _Z22y_create_matrix_on_gpuPdS_ddddiiid,@function
        .size           _Z22y_create_matrix_on_gpuPdS_ddddiiid,(.L_x_122 - _Z22y_create_matrix_on_gpuPdS_ddddiiid)
        .other          _Z22y_create_matrix_on_gpuPdS_ddddiiid,@"STO_CUDA_ENTRY STV_DEFAULT"
_Z22y_create_matrix_on_gpuPdS_ddddiiid:
.text._Z22y_create_matrix_on_gpuPdS_ddddiiid:
[----:B------:R-:W0:Y:S01]  /*0000*/  LDC R1, c[0x0][0x37c] ;  /* 0x0000df00ff017b82 */ /* 0x000e220000000800 */
[----:B------:R-:W1:Y:S01]  /*0010*/  S2R R0, SR_CTAID.X ;  /* 0x0000000000007919 */ /* 0x000e620000002500 */
[----:B------:R-:W1:Y:S01]  /*0020*/  LDCU UR4, c[0x0][0x360] ;  /* 0x00006c00ff0477ac */ /* 0x000e620008000800 */
[----:B0-----:R-:W-:Y:S01]  /*0030*/  VIADD R1, R1, 0xffffffd8 ;  /* 0xffffffd801017836 */ /* 0x001fe20000000000 */
[----:B------:R-:W1:Y:S01]  /*0040*/  S2R R3, SR_TID.X ;  /* 0x0000000000037919 */ /* 0x000e620000002100 */
[----:B------:R-:W0:Y:S01]  /*0050*/  LDCU UR5, c[0x0][0x3b8] ;  /* 0x00007700ff0577ac */ /* 0x000e220008000800 */
[----:B-1----:R-:W-:-:S05]  /*0060*/  IMAD R0, R0, UR4, R3 ;  /* 0x0000000400007c24 */ /* 0x002fca000f8e0203 */
[----:B0-----:R-:W-:-:S13]  /*0070*/  ISETP.GE.AND P0, PT, R0, UR5, PT ;  /* 0x0000000500007c0c */ /* 0x001fda000bf06270 */
[----:B------:R-:W-:Y:S05]  /*0080*/  @P0 EXIT ;  /* 0x000000000000094d */ /* 0x000fea0003800000 */
[----:B------:R-:W0:Y:S01]  /*0090*/  LDC.64 R12, c[0x0][0x3a0] ;  /* 0x0000e800ff0c7b82 */ /* 0x000e220000000a00 */
[----:B------:R-:W1:Y:S01]  /*00a0*/  LDCU.64 UR4, c[0x0][0x358] ;  /* 0x00006b00ff0477ac */ /* 0x000e620008000a00 */
[----:B------:R-:W2:Y:S06]  /*00b0*/  LDCU UR10, c[0x0][0x3b4] ;  /* 0x00007680ff0a77ac */ /* 0x000eac0008000800 */
[----:B------:R-:W0:Y:S01]  /*00c0*/  LDC.64 R2, c[0x0][0x3a8] ;  /* 0x0000ea00ff027b82 */ /* 0x000e220000000a00 */
[----:B------:R-:W3:Y:S01]  /*00d0*/  LDCU UR11, c[0x0][0x39c] ;  /* 0x00007380ff0b77ac */ /* 0x000ee20008000800 */
[----:B------:R-:W4:Y:S06]  /*00e0*/  LDCU UR12, c[0x0][0x3b8] ;  /* 0x00007700ff0c77ac */ /* 0x000f2c0008000800 */
[----:B------:R-:W1:Y:S01]  /*00f0*/  LDC R7, c[0x0][0x3b4] ;  /* 0x0000ed00ff077b82 */ /* 0x000e620000000800 */
[----:B------:R-:W0:Y:S01]  /*0100*/  LDCU.64 UR6, c[0x0][0x3a8] ;  /* 0x00007500ff0677ac */ /* 0x000e220008000a00 */
[----:B------:R-:W0:Y:S06]  /*0110*/  LDCU.64 UR8, c[0x4][0x8] ;  /* 0x01000100ff0877ac */ /* 0x000e2c0008000a00 */
[----:B------:R-:W1:Y:S01]  /*0120*/  LDC.64 R14, c[0x0][0x398] ;  /* 0x0000e600ff0e7b82 */ /* 0x000e620000000a00 */
[----:B0-234-:R-:W-:-:S11]  /*0130*/  DADD R12, R12, -R2 ;  /* 0x000000000c0c7229 */ /* 0x01dfd60000000802 */
.L_x_42:
[----:B-1----:R-:W-:Y:S01]  /*0140*/  IABS R6, R7 ;  /* 0x0000000700067213 */ /* 0x002fe20000000000 */
[----:B------:R-:W0:Y:S01]  /*0150*/  LDC.64 R10, c[0x0][0x398] ;  /* 0x0000e600ff0a7b82 */ /* 0x000e220000000a00 */
[----:B------:R-:W-:Y:S01]  /*0160*/  IABS R8, R0 ;  /* 0x0000000000087213 */ /* 0x000fe20000000000 */
[----:B------:R-:W-:Y:S01]  /*0170*/  IMAD.MOV.U32 R18, RZ, RZ, 0x0 ;  /* 0x00000000ff127424 */ /* 0x000fe200078e00ff */
[----:B------:R-:W1:Y:S01]  /*0180*/  I2F.RP R4, R6 ;  /* 0x0000000600047306 */ /* 0x000e620000209400 */
[----:B------:R-:W-:Y:S01]  /*0190*/  IMAD.MOV.U32 R19, RZ, RZ, 0x3fd80000 ;  /* 0x3fd80000ff137424 */ /* 0x000fe200078e00ff */
[----:B------:R-:W-:Y:S06]  /*01a0*/  BSSY.RECONVERGENT B0, `(.L_x_0) ;  /* 0x0000031000007945 */ /* 0x000fec0003800200 */
[----:B-1----:R-:W1:Y:S02]  /*01b0*/  MUFU.RCP R4, R4 ;  /* 0x0000000400047308 */ /* 0x002e640000001000 */
[----:B-1----:R-:W-:-:S06]  /*01c0*/  VIADD R2, R4, 0xffffffe ;  /* 0x0ffffffe04027836 */ /* 0x002fcc0000000000 */
[----:B------:R1:W2:Y:S02]  /*01d0*/  F2I.FTZ.U32.TRUNC.NTZ R3, R2 ;  /* 0x0000000200037305 */ /* 0x0002a4000021f000 */
[----:B-1----:R-:W-:Y:S02]  /*01e0*/  IMAD.MOV.U32 R2, RZ, RZ, RZ ;  /* 0x000000ffff027224 */ /* 0x002fe400078e00ff */
[----:B--2---:R-:W-:-:S04]  /*01f0*/  IMAD.MOV R5, RZ, RZ, -R3 ;  /* 0x000000ffff057224 */ /* 0x004fc800078e0a03 */
[----:B------:R-:W-:-:S04]  /*0200*/  IMAD R5, R5, R6, RZ ;  /* 0x0000000605057224 */ /* 0x000fc800078e02ff */
[----:B------:R-:W-:Y:S01]  /*0210*/  IMAD.HI.U32 R3, R3, R5, R2 ;  /* 0x0000000503037227 */ /* 0x000fe200078e0002 */
[----:B------:R-:W-:-:S03]  /*0220*/  LOP3.LUT R2, R0, R7, RZ, 0x3c, !PT ;  /* 0x0000000700027212 */ /* 0x000fc600078e3cff */
[----:B------:R-:W-:Y:S01]  /*0230*/  IMAD.MOV.U32 R5, RZ, RZ, R8 ;  /* 0x000000ffff057224 */ /* 0x000fe200078e0008 */
[----:B------:R-:W-:Y:S01]  /*0240*/  ISETP.GE.AND P2, PT, R2, RZ, PT ;  /* 0x000000ff0200720c */ /* 0x000fe20003f46270 */
[----:B------:R-:W1:Y:S02]  /*0250*/  LDC.64 R8, c[0x0][0x390] ;  /* 0x0000e400ff087b82 */ /* 0x000e640000000a00 */
[----:B------:R-:W-:-:S04]  /*0260*/  IMAD.HI.U32 R16, R3, R5, RZ ;  /* 0x0000000503107227 */ /* 0x000fc800078e00ff */
[----:B------:R-:W-:-:S04]  /*0270*/  IMAD.MOV R3, RZ, RZ, -R16 ;  /* 0x000000ffff037224 */ /* 0x000fc800078e0a10 */
[----:B------:R-:W-:-:S05]  /*0280*/  IMAD R3, R6, R3, R5 ;  /* 0x0000000306037224 */ /* 0x000fca00078e0205 */
[----:B------:R-:W-:-:S13]  /*0290*/  ISETP.GT.U32.AND P1, PT, R6, R3, PT ;  /* 0x000000030600720c */ /* 0x000fda0003f24070 */
[----:B------:R-:W-:Y:S02]  /*02a0*/  @!P1 IMAD.IADD R3, R3, 0x1, -R6 ;  /* 0x0000000103039824 */ /* 0x000fe400078e0a06 */
[----:B------:R-:W-:Y:S01]  /*02b0*/  @!P1 VIADD R16, R16, 0x1 ;  /* 0x0000000110109836 */ /* 0x000fe20000000000 */
[----:B------:R-:W-:Y:S02]  /*02c0*/  ISETP.NE.AND P1, PT, R7, RZ, PT ;  /* 0x000000ff0700720c */ /* 0x000fe40003f25270 */
[----:B------:R-:W-:-:S13]  /*02d0*/  ISETP.GE.U32.AND P0, PT, R3, R6, PT ;  /* 0x000000060300720c */ /* 0x000fda0003f06070 */
[----:B------:R-:W-:-:S04]  /*02e0*/  @P0 VIADD R16, R16, 0x1 ;  /* 0x0000000110100836 */ /* 0x000fc80000000000 */
[----:B------:R-:W-:Y:S01]  /*02f0*/  @!P2 IMAD.MOV R16, RZ, RZ, -R16 ;  /* 0x000000ffff10a224 */ /* 0x000fe200078e0a10 */
[----:B------:R-:W-:-:S04]  /*0300*/  @!P1 LOP3.LUT R16, RZ, R7, RZ, 0x33, !PT ;  /* 0x00000007ff109212 */ /* 0x000fc800078e33ff */
[----:B------:R-:W2:Y:S01]  /*0310*/  I2F.F64 R2, R16 ;  /* 0x0000001000027312 */ /* 0x000ea20000201c00 */
[----:B------:R-:W-:-:S04]  /*0320*/  IMAD.MOV R6, RZ, RZ, -R16 ;  /* 0x000000ffff067224 */ /* 0x000fc800078e0a10 */
[----:B------:R-:W-:-:S04]  /*0330*/  IMAD R6, R7, R6, R0 ;  /* 0x0000000607067224 */ /* 0x000fc800078e0200 */
[----:B------:R-:W3:Y:S01]  /*0340*/  I2F.F64 R4, R6 ;  /* 0x0000000600047312 */ /* 0x000ee20000201c00 */
[----:B--2---:R-:W-:-:S08]  /*0350*/  DADD R2, R2, 0.5 ;  /* 0x3fe0000002027429 */ /* 0x004fd00000000000 */
[----:B-1----:R-:W-:Y:S02]  /*0360*/  DFMA R8, R2, R8, -4 ;  /* 0xc01000000208742b */ /* 0x002fe40000000008 */
[----:B---3--:R-:W-:-:S08]  /*0370*/  DADD R4, R4, 0.5 ;  /* 0x3fe0000004047429 */ /* 0x008fd00000000000 */
[----:B0-----:R-:W-:-:S08]  /*0380*/  DFMA R10, R4, R10, -4 ;  /* 0xc0100000040a742b */ /* 0x001fd0000000000a */
[----:B------:R-:W-:-:S08]  /*0390*/  DMUL R4, R10, R10 ;  /* 0x0000000a0a047228 */ /* 0x000fd00000000000 */
[----:B------:R-:W-:-:S06]  /*03a0*/  DFMA R4, R8, R8, R4 ;  /* 0x000000080804722b */ /* 0x000fcc0000000004 */
[----:B------:R-:W0:Y:S04]  /*03b0*/  MUFU.RSQ64H R21, R5 ;  /* 0x0000000500157308 */ /* 0x000e280000001c00 */
[----:B------:R-:W-:-:S05]  /*03c0*/  VIADD R20, R5, 0xfcb00000 ;  /* 0xfcb0000005147836 */ /* 0x000fca0000000000 */
[----:B------:R-:W-:Y:S01]  /*03d0*/  ISETP.GE.U32.AND P0, PT, R20, 0x7ca00000, PT ;  /* 0x7ca000001400780c */ /* 0x000fe20003f06070 */
[----:B0-----:R-:W-:-:S08]  /*03e0*/  DMUL R2, R20, R20 ;  /* 0x0000001414027228 */ /* 0x001fd00000000000 */
[----:B------:R-:W-:-:S08]  /*03f0*/  DFMA R2, R4, -R2, 1 ;  /* 0x3ff000000402742b */ /* 0x000fd00000000802 */
[----:B------:R-:W-:Y:S02]  /*0400*/  DFMA R18, R2, R18, 0.5 ;  /* 0x3fe000000212742b */ /* 0x000fe40000000012 */
[----:B------:R-:W-:-:S08]  /*0410*/  DMUL R2, R20, R2 ;  /* 0x0000000214027228 */ /* 0x000fd00000000000 */
[----:B------:R-:W-:-:S08]  /*0420*/  DFMA R24, R18, R2, R20 ;  /* 0x000000021218722b */ /* 0x000fd00000000014 */
[----:B------:R-:W-:Y:S02]  /*0430*/  DMUL R26, R4, R24 ;  /* 0x00000018041a7228 */ /* 0x000fe40000000000 */
[----:B------:R-:W-:Y:S02]  /*0440*/  VIADD R23, R25, 0xfff00000 ;  /* 0xfff0000019177836 */ /* 0x000fe40000000000 */
[----:B------:R-:W-:-:S04]  /*0450*/  IMAD.MOV.U32 R22, RZ, RZ, R24 ;  /* 0x000000ffff167224 */ /* 0x000fc800078e0018 */
[----:B------:R-:W-:-:S08]  /*0460*/  DFMA R28, R26, -R26, R4 ;  /* 0x8000001a1a1c722b */ /* 0x000fd00000000004 */
[----:B------:R-:W-:Y:S01]  /*0470*/  DFMA R18, R28, R22, R26 ;  /* 0x000000161c12722b */ /* 0x000fe2000000001a */
[----:B------:R-:W-:Y:S10]  /*0480*/  @!P0 BRA `(.L_x_1) ;  /* 0x0000000000088947 */ /* 0x000ff40003800000 */
[----:B------:R-:W-:-:S07]  /*0490*/  MOV R2, 0x4b0 ;  /* 0x000004b000027802 */ /* 0x000fce0000000f00 */
[----:B------:R-:W-:Y:S05]  /*04a0*/  CALL.REL.NOINC `($__internal_1_$__cuda_sm20_dsqrt_rn_f64_mediumpath_v1) ;  /* 0x00000034002c7944 */ /* 0x000fea0003c00000 */
.L_x_1:
[----:B------:R-:W-:Y:S05]  /*04b0*/  BSYNC.RECONVERGENT B0 ;  /* 0x0000000000007941 */ /* 0x000fea0003800200 */
.L_x_0:
[----:B------:R-:W-:Y:S01]  /*04c0*/  LOP3.LUT R21, R19, 0x7fffffff, RZ, 0xc0, !PT ;  /* 0x7fffffff13157812 */ /* 0x000fe200078ec0ff */
[----:B------:R-:W-:Y:S01]  /*04d0*/  IMAD.MOV.U32 R20, RZ, RZ, R18 ;  /* 0x000000ffff147224 */ /* 0x000fe200078e0012 */
[----:B------:R-:W-:Y:S01]  /*04e0*/  UMOV UR14, 0x24dd2f1a ;  /* 0x24dd2f1a000e7882 */ /* 0x000fe20000000000 */
[----:B------:R-:W-:Y:S01]  /*04f0*/  UMOV UR15, 0x3fe4f922 ;  /* 0x3fe4f922000f7882 */ /* 0x000fe20000000000 */
[----:B------:R-:W-:Y:S03]  /*0500*/  BSSY.RECONVERGENT B0, `(.L_x_2) ;  /* 0x000005f000007945 */ /* 0x000fe60003800200 */
[----:B------:R-:W-:-:S14]  /*0510*/  DSETP.GE.AND P0, PT, R20, UR14, PT ;  /* 0x0000000e14007e2a */ /* 0x000fdc000bf06000 */
[----:B------:R-:W-:Y:S05]  /*0520*/  @!P0 BRA `(.L_x_3) ;  /* 0x0000000000e48947 */ /* 0x000fea0003800000 */
[----:B------:R-:W-:Y:S01]  /*0530*/  DADD R22, R20, R20 ;  /* 0x0000000014167229 */ /* 0x000fe20000000014 */
[----:B------:R-:W-:Y:S01]  /*0540*/  UMOV UR14, 0xfefa39ef ;  /* 0xfefa39ef000e7882 */ /* 0x000fe20000000000 */
[----:B------:R-:W-:Y:S01]  /*0550*/  UMOV UR15, 0x3fe62e42 ;  /* 0x3fe62e42000f7882 */ /* 0x000fe20000000000 */
[----:B------:R-:W-:Y:S01]  /*0560*/  IMAD.MOV.U32 R24, RZ, RZ, -0x7649667 ;  /* 0xf89b6999ff187424 */ /* 0x000fe200078e00ff */
[----:B------:R-:W-:Y:S01]  /*0570*/  ISETP.GT.U32.AND P0, PT, R21, 0x40330fc1, PT ;  /* 0x40330fc11500780c */ /* 0x000fe20003f04070 */
[----:B------:R-:W-:Y:S01]  /*0580*/  IMAD.MOV.U32 R25, RZ, RZ, 0x3e928a27 ;  /* 0x3e928a27ff197424 */ /* 0x000fe200078e00ff */
[----:B------:R-:W0:Y:S02]  /*0590*/  F2F.F32.F64 R2, R22 ;  /* 0x0000001600027310 */ /* 0x000e240000301000 */
[----:B0-----:R-:W-:-:S06]  /*05a0*/  FMUL R6, R2, 1.4426950216293334961 ;  /* 0x3fb8aa3b02067820 */ /* 0x001fcc0000400000 */
[----:B------:R-:W0:Y:S08]  /*05b0*/  FRND R6, R6 ;  /* 0x0000000600067307 */ /* 0x000e300000201000 */
[----:B0-----:R0:W1:Y:S08]  /*05c0*/  F2F.F64.F32 R2, R6 ;  /* 0x0000000600027310 */ /* 0x0010700000201800 */
[----:B0-----:R-:W0:Y:S01]  /*05d0*/  MUFU.EX2 R6, R6 ;  /* 0x0000000600067308 */ /* 0x001e220000000800 */
[----:B-1----:R-:W-:Y:S01]  /*05e0*/  DFMA R2, R2, -UR14, R22 ;  /* 0x8000000e02027c2b */ /* 0x002fe20008000016 */
[----:B------:R-:W-:Y:S01]  /*05f0*/  UMOV UR14, 0xa4741b81 ;  /* 0xa4741b81000e7882 */ /* 0x000fe20000000000 */
[----:B------:R-:W-:-:S06]  /*0600*/  UMOV UR15, 0x3e5ae904 ;  /* 0x3e5ae904000f7882 */ /* 0x000fcc0000000000 */
[C---:B------:R-:W-:Y:S01]  /*0610*/  DFMA R24, R2.reuse, UR14, R24 ;  /* 0x0000000e02187c2b */ /* 0x040fe20008000018 */
[----:B------:R-:W-:Y:S01]  /*0620*/  UMOV UR14, 0x15ff7e07 ;  /* 0x15ff7e07000e7882 */ /* 0x000fe20000000000 */
[----:B------:R-:W-:Y:S01]  /*0630*/  UMOV UR15, 0x3ec71de7 ;  /* 0x3ec71de7000f7882 */ /* 0x000fe20000000000 */
[----:B0-----:R-:W0:Y:S05]  /*0640*/  F2F.F64.F32 R22, R6 ;  /* 0x0000000600167310 */ /* 0x001e2a0000201800 */
[----:B------:R-:W-:Y:S01]  /*0650*/  DFMA R24, R2, R24, UR14 ;  /* 0x0000000e02187e2b */ /* 0x000fe20008000018 */
[----:B------:R-:W-:Y:S01]  /*0660*/  UMOV UR14, 0x6b0ac45a ;  /* 0x6b0ac45a000e7882 */ /* 0x000fe20000000000 */
[----:B------:R-:W-:-:S06]  /*0670*/  UMOV UR15, 0x3efa019a ;  /* 0x3efa019a000f7882 */ /* 0x000fcc0000000000 */
[----:B------:R-:W-:Y:S01]  /*0680*/  DFMA R24, R2, R24, UR14 ;  /* 0x0000000e02187e2b */ /* 0x000fe20008000018 */
[----:B------:R-:W-:Y:S01]  /*0690*/  UMOV UR14, 0x17eed94f ;  /* 0x17eed94f000e7882 */ /* 0x000fe20000000000 */
[----:B------:R-:W-:Y:S01]  /*06a0*/  UMOV UR15, 0x3f2a01a0 ;  /* 0x3f2a01a0000f7882 */ /* 0x000fe20000000000 */
[----:B0-----:R-:W-:-:S05]  /*06b0*/  DADD R26, -R22, 1 ;  /* 0x3ff00000161a7429 */ /* 0x001fca0000000100 */
[----:B------:R-:W-:Y:S01]  /*06c0*/  DFMA R24, R2, R24, UR14 ;  /* 0x0000000e02187e2b */ /* 0x000fe20008000018 */
[----:B------:R-:W-:Y:S01]  /*06d0*/  UMOV UR14, 0x17f2a71b ;  /* 0x17f2a71b000e7882 */ /* 0x000fe20000000000 */
[----:B------:R-:W-:-:S06]  /*06e0*/  UMOV UR15, 0x3f56c16c ;  /* 0x3f56c16c000f7882 */ /* 0x000fcc0000000000 */
        /* <DEDUP_REMOVED lines=12> */
[----:B------:R-:W-:-:S08]  /*07b0*/  DFMA R24, R2, R24, UR14 ;  /* 0x0000000e02187e2b */ /* 0x000fd00008000018 */
[----:B------:R-:W-:-:S08]  /*07c0*/  DMUL R24, R2, R24 ;  /* 0x0000001802187228 */ /* 0x000fd00000000000 */
[----:B------:R-:W-:Y:S01]  /*07d0*/  DFMA R24, R2, R24, R2 ;  /* 0x000000180218722b */ /* 0x000fe20000000002 */
[----:B------:R-:W-:-:S07]  /*07e0*/  IMAD.MOV.U32 R2, RZ, RZ, RZ ;  /* 0x000000ffff027224 */ /* 0x000fce00078e00ff */
[----:B------:R-:W-:-:S08]  /*07f0*/  DFMA R24, -R24, R22, R26 ;  /* 0x000000161818722b */ /* 0x000fd0000000011a */
[----:B------:R-:W-:-:S06]  /*0800*/  DADD R24, -R24, 2 ;  /* 0x4000000018187429 */ /* 0x000fcc0000000100 */
[----:B------:R-:W0:Y:S02]  /*0810*/  MUFU.RCP64H R3, R25 ;  /* 0x0000001900037308 */ /* 0x000e240000001800 */
[----:B0-----:R-:W-:-:S08]  /*0820*/  DFMA R22, -R24, R2, 1 ;  /* 0x3ff000001816742b */ /* 0x001fd00000000102 */
[----:B------:R-:W-:-:S08]  /*0830*/  DFMA R22, R22, R22, R22 ;  /* 0x000000161616722b */ /* 0x000fd00000000016 */
[----:B------:R-:W-:Y:S01]  /*0840*/  DFMA R22, R2, R22, R2 ;  /* 0x000000160216722b */ /* 0x000fe20000000002 */
[----:B------:R-:W-:Y:S02]  /*0850*/  IMAD.MOV.U32 R2, RZ, RZ, 0x0 ;  /* 0x00000000ff027424 */ /* 0x000fe400078e00ff */
[----:B------:R-:W-:-:S06]  /*0860*/  IMAD.MOV.U32 R3, RZ, RZ, 0x40000000 ;  /* 0x40000000ff037424 */ /* 0x000fcc00078e00ff */
[----:B------:R-:W-:-:S10]  /*0870*/  DFMA R22, R22, -R2, 1 ;  /* 0x3ff000001616742b */ /* 0x000fd40000000802 */
[----:B------:R-:W-:Y:S02]  /*0880*/  FSEL R3, R23, 1.875, !P0 ;  /* 0x3ff0000017037808 */ /* 0x000fe40004000000 */
[----:B------:R-:W-:Y:S02]  /*0890*/  FSEL R22, R22, RZ, !P0 ;  /* 0x000000ff16167208 */ /* 0x000fe40004000000 */
[----:B------:R-:W-:Y:S01]  /*08a0*/  LOP3.LUT R23, R3, 0x80000000, R19, 0xb8, !PT ;  /* 0x8000000003177812 */ /* 0x000fe200078eb813 */
[----:B------:R-:W-:Y:S06]  /*08b0*/  BRA `(.L_x_4) ;  /* 0x00000000008c7947 */ /* 0x000fec0003800000 */
.L_x_3:
[----:B------:R-:W-:Y:S01]  /*08c0*/  DMUL R2, R18, R18 ;  /* 0x0000001212027228 */ /* 0x000fe20000000000 */
[----:B------:R-:W-:Y:S01]  /*08d0*/  IMAD.MOV.U32 R22, RZ, RZ, 0x420afc3d ;  /* 0x420afc3dff167424 */ /* 0x000fe200078e00ff */
[----:B------:R-:W-:Y:S01]  /*08e0*/  UMOV UR14, 0xe2f5e964 ;  /* 0xe2f5e964000e7882 */ /* 0x000fe20000000000 */
[----:B------:R-:W-:Y:S01]  /*08f0*/  IMAD.MOV.U32 R23, RZ, RZ, 0x3f14359f ;  /* 0x3f14359fff177424 */ /* 0x000fe200078e00ff */
[----:B------:R-:W-:-:S05]  /*0900*/  UMOV UR15, 0x3ef0bc46 ;  /* 0x3ef0bc46000f7882 */ /* 0x000fca0000000000 */
[----:B------:R-:W-:Y:S01]  /*0910*/  DFMA R22, R2, -UR14, R22 ;  /* 0x8000000e02167c2b */ /* 0x000fe20008000016 */
[----:B------:R-:W-:Y:S01]  /*0920*/  UMOV UR14, 0x728c5d84 ;  /* 0x728c5d84000e7882 */ /* 0x000fe20000000000 */
[----:B------:R-:W-:-:S06]  /*0930*/  UMOV UR15, 0x3f2df9f0 ;  /* 0x3f2df9f0000f7882 */ /* 0x000fcc0000000000 */
[----:B------:R-:W-:Y:S01]  /*0940*/  DFMA R22, R2, R22, -UR14 ;  /* 0x8000000e02167e2b */ /* 0x000fe20008000016 */
[----:B------:R-:W-:Y:S01]  /*0950*/  UMOV UR14, 0xcec4f033 ;  /* 0xcec4f033000e7882 */ /* 0x000fe20000000000 */
[----:B------:R-:W-:-:S06]  /*0960*/  UMOV UR15, 0x3f4337d1 ;  /* 0x3f4337d1000f7882 */ /* 0x000fcc0000000000 */
[----:B------:R-:W-:Y:S01]  /*0970*/  DFMA R22, R2, R22, UR14 ;  /* 0x0000000e02167e2b */ /* 0x000fe20008000016 */
        /* <DEDUP_REMOVED lines=20> */
[----:B------:R-:W-:-:S08]  /*0ac0*/  DFMA R22, R2, R22, -UR14 ;  /* 0x8000000e02167e2b */ /* 0x000fd00008000016 */
[----:B------:R-:W-:-:S08]  /*0ad0*/  DFMA R22, R2, R22, RZ ;  /* 0x000000160216722b */ /* 0x000fd000000000ff */
[----:B------:R-:W-:-:S11]  /*0ae0*/  DFMA R22, R22, R18, R18 ;  /* 0x000000121616722b */ /* 0x000fd60000000012 */
.L_x_4:
[----:B------:R-:W-:Y:S05]  /*0af0*/  BSYNC.RECONVERGENT B0 ;  /* 0x0000000000007941 */ /* 0x000fea0003800200 */
.L_x_2:
[----:B------:R-:W-:Y:S01]  /*0b00*/  ISETP.GT.U32.AND P0, PT, R21, 0x408633ce, PT ;  /* 0x408633ce1500780c */ /* 0x000fe20003f04070 */
[----:B------:R-:W-:-:S12]  /*0b10*/  BSSY.RECONVERGENT B0, `(.L_x_5) ;  /* 0x0000037000007945 */ /* 0x000fd80003800200 */
[----:B------:R-:W-:Y:S05]  /*0b20*/  @P0 BRA `(.L_x_6) ;  /* 0x0000000000c80947 */ /* 0x000fea0003800000 */
[----:B------:R-:W-:Y:S01]  /*0b30*/  IMAD.MOV.U32 R2, RZ, RZ, 0x652b82fe ;  /* 0x652b82feff027424 */ /* 0x000fe200078e00ff */
[----:B------:R-:W-:Y:S01]  /*0b40*/  UMOV UR14, 0xfefa39ef ;  /* 0xfefa39ef000e7882 */ /* 0x000fe20000000000 */
[----:B------:R-:W-:Y:S01]  /*0b50*/  IMAD.MOV.U32 R3, RZ, RZ, 0x3ff71547 ;  /* 0x3ff71547ff037424 */ /* 0x000fe200078e00ff */
[----:B------:R-:W-:-:S05]  /*0b60*/  UMOV UR15, 0x3fe62e42 ;  /* 0x3fe62e42000f7882 */ /* 0x000fca0000000000 */
[----:B------:R-:W-:-:S08]  /*0b70*/  DFMA R2, R20, R2, 6.75539944105574400000e+15 ;  /* 0x433800001402742b */ /* 0x000fd00000000002 */
[----:B------:R-:W-:-:S08]  /*0b80*/  DADD R24, R2, -6.75539944105574400000e+15 ;  /* 0xc338000002187429 */ /* 0x000fd00000000000 */
[----:B------:R-:W-:Y:S01]  /*0b90*/  DFMA R26, R24, -UR14, R20 ;  /* 0x8000000e181a7c2b */ /* 0x000fe20008000014 */
[----:B------:R-:W-:Y:S01]  /*0ba0*/  UMOV UR14, 0x3b39803f ;  /* 0x3b39803f000e7882 */ /* 0x000fe20000000000 */
[----:B------:R-:W-:-:S06]  /*0bb0*/  UMOV UR15, 0x3c7abc9e ;  /* 0x3c7abc9e000f7882 */ /* 0x000fcc0000000000 */
[----:B------:R-:W-:Y:S01]  /*0bc0*/  DFMA R24, R24, -UR14, R26 ;  /* 0x8000000e18187c2b */ /* 0x000fe2000800001a */
[----:B------:R-:W-:Y:S01]  /*0bd0*/  UMOV UR14, 0x69ce2bdf ;  /* 0x69ce2bdf000e7882 */ /* 0x000fe20000000000 */
[----:B------:R-:W-:Y:S01]  /*0be0*/  IMAD.MOV.U32 R26, RZ, RZ, -0x35dec16 ;  /* 0xfca213eaff1a7424 */ /* 0x000fe200078e00ff */
[----:B------:R-:W-:Y:S01]  /*0bf0*/  UMOV UR15, 0x3e5ade15 ;  /* 0x3e5ade15000f7882 */ /* 0x000fe20000000000 */
[----:B------:R-:W-:-:S06]  /*0c00*/  IMAD.MOV.U32 R27, RZ, RZ, 0x3e928af3 ;  /* 0x3e928af3ff1b7424 */ /* 0x000fcc00078e00ff */
[----:B------:R-:W-:Y:S01]  /*0c10*/  DFMA R26, R24, UR14, R26 ;  /* 0x0000000e181a7c2b */ /* 0x000fe2000800001a */
        /* <DEDUP_REMOVED lines=24> */
[----:B------:R-:W-:-:S08]  /*0da0*/  DFMA R26, R24, R26, 1 ;  /* 0x3ff00000181a742b */ /* 0x000fd0000000001a */
[----:B------:R-:W-:-:S10]  /*0db0*/  DFMA R26, R24, R26, 1 ;  /* 0x3ff00000181a742b */ /* 0x000fd4000000001a */
[----:B------:R-:W-:-:S04]  /*0dc0*/  IMAD R2, R2, 0x100000, R27 ;  /* 0x0010000002027824 */ /* 0x000fc800078e021b */
[----:B------:R-:W-:Y:S02]  /*0dd0*/  VIADD R27, R2, 0xffe00000 ;  /* 0xffe00000021b7836 */ /* 0x000fe40000000000 */
[----:B------:R-:W-:Y:S02]  /*0de0*/  IMAD.MOV.U32 R2, RZ, RZ, RZ ;  /* 0x000000ffff027224 */ /* 0x000fe400078e00ff */
[----:B------:R-:W0:Y:S04]  /*0df0*/  MUFU.RCP64H R3, R27 ;  /* 0x0000001b00037308 */ /* 0x000e280000001800 */
[----:B0-----:R-:W-:-:S08]  /*0e00*/  DFMA R24, -R26, R2, 1 ;  /* 0x3ff000001a18742b */ /* 0x001fd00000000102 */
[----:B------:R-:W-:-:S08]  /*0e10*/  DFMA R24, R24, R24, R24 ;  /* 0x000000181818722b */ /* 0x000fd00000000018 */
[----:B------:R-:W-:-:S08]  /*0e20*/  DFMA R24, R2, R24, R2 ;  /* 0x000000180218722b */ /* 0x000fd00000000002 */
[----:B------:R-:W-:Y:S01]  /*0e30*/  DFMA R24, R24, 0.0625, R26 ;  /* 0x3fb000001818782b */ /* 0x000fe2000000001a */
[----:B------:R-:W-:Y:S10]  /*0e40*/  BRA `(.L_x_7) ;  /* 0x00000000000c7947 */ /* 0x000ff40003800000 */
.L_x_6:
[----:B------:R-:W-:-:S06]  /*0e50*/  DSETP.GTU.AND P0, PT, R18, +INF , PT ;  /* 0x7ff000001200742a */ /* 0x000fcc0003f0c000 */
[----:B------:R-:W-:Y:S02]  /*0e60*/  FSEL R24, R18, RZ, P0 ;  /* 0x000000ff12187208 */ /* 0x000fe40000000000 */
[----:B------:R-:W-:-:S07]  /*0e70*/  FSEL R25, R19, +QNAN , P0 ;  /* 0x7ff0000013197808 */ /* 0x000fce0000000000 */
.L_x_7:
[----:B------:R-:W-:Y:S05]  /*0e80*/  BSYNC.RECONVERGENT B0 ;  /* 0x0000000000007941 */ /* 0x000fea0003800200 */
.L_x_5:
[----:B------:R-:W-:Y:S01]  /*0e90*/  DADD R24, R24, R24 ;  /* 0x0000000018187229 */ /* 0x000fe20000000018 */
[----:B------:R-:W-:Y:S01]  /*0ea0*/  IMAD.MOV.U32 R2, RZ, RZ, 0x1 ;  /* 0x00000001ff027424 */ /* 0x000fe200078e00ff */
[----:B------:R-:W-:Y:S01]  /*0eb0*/  FSETP.GEU.AND P1, PT, |R23|, 6.5827683646048100446e-37, PT ;  /* 0x036000001700780b */ /* 0x000fe20003f2e200 */
[----:B------:R-:W-:Y:S01]  /*0ec0*/  IMAD.MOV.U32 R28, RZ, RZ, R22 ;  /* 0x000000ffff1c7224 */ /* 0x000fe200078e0016 */
[----:B------:R-:W-:Y:S01]  /*0ed0*/  BSSY.RECONVERGENT B0, `(.L_x_8) ;  /* 0x0000014000007945 */ /* 0x000fe20003800200 */
[----:B------:R-:W-:-:S03]  /*0ee0*/  IMAD.MOV.U32 R29, RZ, RZ, R23 ;  /* 0x000000ffff1d7224 */ /* 0x000fc600078e0017 */
[----:B------:R-:W-:-:S06]  /*0ef0*/  DMUL R24, R24, R24 ;  /* 0x0000001818187228 */ /* 0x000fcc0000000000 */
[----:B------:R-:W0:Y:S02]  /*0f00*/  MUFU.RCP64H R3, R25 ;  /* 0x0000001900037308 */ /* 0x000e240000001800 */
[----:B0-----:R-:W-:-:S08]  /*0f10*/  DFMA R26, -R24, R2, 1 ;  /* 0x3ff00000181a742b */ /* 0x001fd00000000102 */
[----:B------:R-:W-:-:S08]  /*0f20*/  DFMA R26, R26, R26, R26 ;  /* 0x0000001a1a1a722b */ /* 0x000fd0000000001a */
[----:B------:R-:W-:-:S08]  /*0f30*/  DFMA R26, R2, R26, R2 ;  /* 0x0000001a021a722b */ /* 0x000fd00000000002 */
[----:B------:R-:W-:-:S08]  /*0f40*/  DFMA R2, -R24, R26, 1 ;  /* 0x3ff000001802742b */ /* 0x000fd0000000011a */
[----:B------:R-:W-:-:S08]  /*0f50*/  DFMA R2, R26, R2, R26 ;  /* 0x000000021a02722b */ /* 0x000fd0000000001a */
[----:B------:R-:W-:-:S08]  /*0f60*/  DMUL R26, R2, R28 ;  /* 0x0000001c021a7228 */ /* 0x000fd00000000000 */
[----:B------:R-:W-:-:S08]  /*0f70*/  DFMA R28, -R24, R26, R28 ;  /* 0x0000001a181c722b */ /* 0x000fd0000000011c */
[----:B------:R-:W-:-:S10]  /*0f80*/  DFMA R2, R2, R28, R26 ;  /* 0x0000001c0202722b */ /* 0x000fd4000000001a */
[----:B------:R-:W-:-:S05]  /*0f90*/  FFMA R6, RZ, R25, R3 ;  /* 0x00000019ff067223 */ /* 0x000fca0000000003 */
[----:B------:R-:W-:-:S13]  /*0fa0*/  FSETP.GT.AND P0, PT, |R6|, 1.469367938527859385e-39, PT ;  /* 0x001000000600780b */ /* 0x000fda0003f04200 */
[----:B------:R-:W-:Y:S05]  /*0fb0*/  @P0 BRA P1, `(.L_x_9) ;  /* 0x0000000000140947 */ /* 0x000fea0000800000 */
[----:B------:R-:W-:Y:S01]  /*0fc0*/  IMAD.MOV.U32 R27, RZ, RZ, R25 ;  /* 0x000000ffff1b7224 */ /* 0x000fe200078e0019 */
[----:B------:R-:W-:-:S07]  /*0fd0*/  MOV R6, 0xff0 ;  /* 0x00000ff000067802 */ /* 0x000fce0000000f00 */
[----:B------:R-:W-:Y:S05]  /*0fe0*/  CALL.REL.NOINC `($__internal_0_$__cuda_sm20_div_rn_f64_full) ;  /* 0x0000002000f07944 */ /* 0x000fea0003c00000 */
[----:B------:R-:W-:Y:S02]  /*0ff0*/  IMAD.MOV.U32 R2, RZ, RZ, R36 ;  /* 0x000000ffff027224 */ /* 0x000fe400078e0024 */
[----:B------:R-:W-:-:S07]  /*1000*/  IMAD.MOV.U32 R3, RZ, RZ, R37 ;  /* 0x000000ffff037224 */ /* 0x000fce00078e0025 */
.L_x_9:
[----:B------:R-:W-:Y:S05]  /*1010*/  BSYNC.RECONVERGENT B0 ;  /* 0x0000000000007941 */ /* 0x000fea0003800200 */
.L_x_8:
[----:B------:R-:W-:Y:S01]  /*1020*/  DSETP.NEU.AND P0, PT, R4, RZ, PT ;  /* 0x000000ff0400722a */ /* 0x000fe20003f0d000 */
[----:B------:R-:W-:Y:S01]  /*1030*/  BSSY.RECONVERGENT B0, `(.L_x_10) ;  /* 0x0000036000007945 */ /* 0x000fe20003800200 */
[----:B------:R-:W-:-:S12]  /*1040*/  CS2R R4, SRZ ;  /* 0x0000000000047805 */ /* 0x000fd8000001ff00 */
[----:B------:R-:W-:Y:S05]  /*1050*/  @!P0 BRA `(.L_x_11) ;  /* 0x0000000000cc8947 */ /* 0x000fea0003800000 */
[----:B------:R-:W0:Y:S01]  /*1060*/  MUFU.RCP64H R5, R19 ;  /* 0x0000001300057308 */ /* 0x000e220000001800 */
[----:B------:R-:W-:Y:S01]  /*1070*/  IMAD.MOV.U32 R4, RZ, RZ, 0x1 ;  /* 0x00000001ff047424 */ /* 0x000fe200078e00ff */
[----:B------:R-:W-:Y:S01]  /*1080*/  FSETP.GEU.AND P1, PT, |R9|, 6.5827683646048100446e-37, PT ;  /* 0x036000000900780b */ /* 0x000fe20003f2e200 */
[----:B------:R-:W-:Y:S04]  /*1090*/  BSSY.RECONVERGENT B1, `(.L_x_12) ;  /* 0x0000014000017945 */ /* 0x000fe80003800200 */
[----:B0-----:R-:W-:-:S08]  /*10a0*/  DFMA R22, R4, -R18, 1 ;  /* 0x3ff000000416742b */ /* 0x001fd00000000812 */
[----:B------:R-:W-:-:S08]  /*10b0*/  DFMA R22, R22, R22, R22 ;  /* 0x000000161616722b */ /* 0x000fd00000000016 */
[----:B------:R-:W-:-:S08]  /*10c0*/  DFMA R22, R4, R22, R4 ;  /* 0x000000160416722b */ /* 0x000fd00000000004 */
[----:B------:R-:W-:-:S08]  /*10d0*/  DFMA R4, R22, -R18, 1 ;  /* 0x3ff000001604742b */ /* 0x000fd00000000812 */
[----:B------:R-:W-:-:S08]  /*10e0*/  DFMA R4, R22, R4, R22 ;  /* 0x000000041604722b */ /* 0x000fd00000000016 */
[----:B------:R-:W-:-:S08]  /*10f0*/  DMUL R22, R8, R4 ;  /* 0x0000000408167228 */ /* 0x000fd00000000000 */
[----:B------:R-:W-:-:S08]  /*1100*/  DFMA R24, R22, -R18, R8 ;  /* 0x800000121618722b */ /* 0x000fd00000000008 */
[----:B------:R-:W-:-:S10]  /*1110*/  DFMA R4, R4, R24, R22 ;  /* 0x000000180404722b */ /* 0x000fd40000000016 */
[----:B------:R-:W-:-:S05]  /*1120*/  FFMA R6, RZ, R19, R5 ;  /* 0x00000013ff067223 */ /* 0x000fca0000000005 */
[----:B------:R-:W-:-:S13]  /*1130*/  FSETP.GT.AND P0, PT, |R6|, 1.469367938527859385e-39, PT ;  /* 0x001000000600780b */ /* 0x000fda0003f04200 */
[----:B------:R-:W-:Y:S05]  /*1140*/  @P0 BRA P1, `(.L_x_13) ;  /* 0x0000000000200947 */ /* 0x000fea0000800000 */
[----:B------:R-:W-:Y:S01]  /*1150*/  IMAD.MOV.U32 R22, RZ, RZ, R8 ;  /* 0x000000ffff167224 */ /* 0x000fe200078e0008 */
[----:B------:R-:W-:Y:S01]  /*1160*/  MOV R6, 0x11b0 ;  /* 0x000011b000067802 */ /* 0x000fe20000000f00 */
[----:B------:R-:W-:Y:S02]  /*1170*/  IMAD.MOV.U32 R23, RZ, RZ, R9 ;  /* 0x000000ffff177224 */ /* 0x000fe400078e0009 */
[----:B------:R-:W-:Y:S02]  /*1180*/  IMAD.MOV.U32 R24, RZ, RZ, R18 ;  /* 0x000000ffff187224 */ /* 0x000fe400078e0012 */
[----:B------:R-:W-:-:S07]  /*1190*/  IMAD.MOV.U32 R27, RZ, RZ, R19 ;  /* 0x000000ffff1b7224 */ /* 0x000fce00078e0013 */
[----:B------:R-:W-:Y:S05]  /*11a0*/  CALL.REL.NOINC `($__internal_0_$__cuda_sm20_div_rn_f64_full) ;  /* 0x0000002000807944 */ /* 0x000fea0003c00000 */
[----:B------:R-:W-:Y:S02]  /*11b0*/  IMAD.MOV.U32 R4, RZ, RZ, R36 ;  /* 0x000000ffff047224 */ /* 0x000fe400078e0024 */
[----:B------:R-:W-:-:S07]  /*11c0*/  IMAD.MOV.U32 R5, RZ, RZ, R37 ;  /* 0x000000ffff057224 */ /* 0x000fce00078e0025 */
.L_x_13:
[----:B------:R-:W-:Y:S05]  /*11d0*/  BSYNC.RECONVERGENT B1 ;  /* 0x0000000000017941 */ /* 0x000fea0003800200 */
.L_x_12:
[----:B------:R-:W0:Y:S01]  /*11e0*/  MUFU.RCP64H R25, 0.38499999046325683594 ;  /* 0x3fd8a3d700197908 */ /* 0x000e220000001800 */
[----:B------:R-:W-:Y:S01]  /*11f0*/  IMAD.MOV.U32 R22, RZ, RZ, 0xa3d70a4 ;  /* 0x0a3d70a4ff167424 */ /* 0x000fe200078e00ff */
[----:B------:R-:W-:Y:S01]  /*1200*/  FSETP.GEU.AND P1, PT, |R3|, 6.5827683646048100446e-37, PT ;  /* 0x036000000300780b */ /* 0x000fe20003f2e200 */
[----:B------:R-:W-:Y:S01]  /*1210*/  IMAD.MOV.U32 R23, RZ, RZ, 0x3fd8a3d7 ;  /* 0x3fd8a3d7ff177424 */ /* 0x000fe200078e00ff */
[----:B------:R-:W-:Y:S01]  /*1220*/  BSSY.RECONVERGENT B1, `(.L_x_14) ;  /* 0x0000015000017945 */ /* 0x000fe20003800200 */
[----:B------:R-:W-:-:S06]  /*1230*/  IMAD.MOV.U32 R24, RZ, RZ, 0x1 ;  /* 0x00000001ff187424 */ /* 0x000fcc00078e00ff */
        /* <DEDUP_REMOVED lines=8> */
[----:B------:R-:W-:-:S05]  /*12c0*/  FFMA R6, RZ, 1.692499995231628418, R23 ;  /* 0x3fd8a3d7ff067823 */ /* 0x000fca0000000017 */
[----:B------:R-:W-:-:S13]  /*12d0*/  FSETP.GT.AND P0, PT, |R6|, 1.469367938527859385e-39, PT ;  /* 0x001000000600780b */ /* 0x000fda0003f04200 */
[----:B------:R-:W-:Y:S05]  /*12e0*/  @P0 BRA P1, `(.L_x_15) ;  /* 0x0000000000200947 */ /* 0x000fea0000800000 */
[----:B------:R-:W-:Y:S01]  /*12f0*/  IMAD.MOV.U32 R22, RZ, RZ, R2 ;  /* 0x000000ffff167224 */ /* 0x000fe200078e0002 */
[----:B------:R-:W-:Y:S01]  /*1300*/  MOV R6, 0x1350 ;  /* 0x0000135000067802 */ /* 0x000fe20000000f00 */
[----:B------:R-:W-:Y:S02]  /*1310*/  IMAD.MOV.U32 R23, RZ, RZ, R3 ;  /* 0x000000ffff177224 */ /* 0x000fe400078e0003 */
[----:B------:R-:W-:Y:S02]  /*1320*/  IMAD.MOV.U32 R24, RZ, RZ, 0xa3d70a4 ;  /* 0x0a3d70a4ff187424 */ /* 0x000fe400078e00ff */
[----:B------:R-:W-:-:S07]  /*1330*/  IMAD.MOV.U32 R27, RZ, RZ, 0x3fd8a3d7 ;  /* 0x3fd8a3d7ff1b7424 */ /* 0x000fce00078e00ff */
[----:B------:R-:W-:Y:S05]  /*1340*/  CALL.REL.NOINC `($__internal_0_$__cuda_sm20_div_rn_f64_full) ;  /* 0x0000002000187944 */ /* 0x000fea0003c00000 */
[----:B------:R-:W-:Y:S02]  /*1350*/  IMAD.MOV.U32 R22, RZ, RZ, R36 ;  /* 0x000000ffff167224 */ /* 0x000fe400078e0024 */
[----:B------:R-:W-:-:S07]  /*1360*/  IMAD.MOV.U32 R23, RZ, RZ, R37 ;  /* 0x000000ffff177224 */ /* 0x000fce00078e0025 */
.L_x_15:
[----:B------:R-:W-:Y:S05]  /*1370*/  BSYNC.RECONVERGENT B1 ;  /* 0x0000000000017941 */ /* 0x000fea0003800200 */
.L_x_14:
[----:B------:R-:W-:-:S11]  /*1380*/  DMUL R4, R22, R4 ;  /* 0x0000000416047228 */ /* 0x000fd60000000000 */
.L_x_11:
[----:B------:R-:W-:Y:S05]  /*1390*/  BSYNC.RECONVERGENT B0 ;  /* 0x0000000000007941 */ /* 0x000fea0003800200 */
.L_x_10:
[----:B------:R-:W0:Y:S01]  /*13a0*/  MUFU.RCP64H R3, UR11 ;  /* 0x0000000b00037d08 */ /* 0x000e220008001800 */
[----:B------:R-:W-:Y:S01]  /*13b0*/  IMAD.MOV.U32 R2, RZ, RZ, 0x1 ;  /* 0x00000001ff027424 */ /* 0x000fe200078e00ff */
[----:B------:R-:W-:Y:S05]  /*13c0*/  BSSY.RECONVERGENT B0, `(.L_x_16) ;  /* 0x0000016000007945 */ /* 0x000fea0003800200 */
[----:B0-----:R-:W-:-:S08]  /*13d0*/  DFMA R22, R2, -R14, 1 ;  /* 0x3ff000000216742b */ /* 0x001fd0000000080e */
[----:B------:R-:W-:-:S08]  /*13e0*/  DFMA R22, R22, R22, R22 ;  /* 0x000000161616722b */ /* 0x000fd00000000016 */
[----:B------:R-:W-:Y:S02]  /*13f0*/  DFMA R24, R2, R22, R2 ;  /* 0x000000160218722b */ /* 0x000fe40000000002 */
[----:B------:R-:W-:-:S06]  /*1400*/  DFMA R2, -R4, UR6, R10 ;  /* 0x0000000604027c2b */ /* 0x000fcc000800010a */
[----:B------:R-:W-:Y:S02]  /*1410*/  DFMA R4, R24, -R14, 1 ;  /* 0x3ff000001804742b */ /* 0x000fe4000000080e */
[----:B------:R-:W-:-:S06]  /*1420*/  DADD R22, R2, 4 ;  /* 0x4010000002167429 */ /* 0x000fcc0000000000 */
[----:B------:R-:W-:-:S04]  /*1430*/  DFMA R4, R24, R4, R24 ;  /* 0x000000041804722b */ /* 0x000fc80000000018 */
[----:B------:R-:W-:-:S04]  /*1440*/  FSETP.GEU.AND P1, PT, |R23|, 6.5827683646048100446e-37, PT ;  /* 0x036000001700780b */ /* 0x000fc80003f2e200 */
[----:B------:R-:W-:-:S08]  /*1450*/  DMUL R24, R22, R4 ;  /* 0x0000000416187228 */ /* 0x000fd00000000000 */
[----:B------:R-:W-:-:S08]  /*1460*/  DFMA R26, R24, -R14, R22 ;  /* 0x8000000e181a722b */ /* 0x000fd00000000016 */
[----:B------:R-:W-:-:S10]  /*1470*/  DFMA R4, R4, R26, R24 ;  /* 0x0000001a0404722b */ /* 0x000fd40000000018 */
[----:B------:R-:W-:-:S05]  /*1480*/  FFMA R6, RZ, UR11, R5 ;  /* 0x0000000bff067c23 */ /* 0x000fca0008000005 */
[----:B------:R-:W-:-:S13]  /*1490*/  FSETP.GT.AND P0, PT, |R6|, 1.469367938527859385e-39, PT ;  /* 0x001000000600780b */ /* 0x000fda0003f04200 */
[----:B------:R-:W-:Y:S05]  /*14a0*/  @P0 BRA P1, `(.L_x_17) ;  /* 0x00000000001c0947 */ /* 0x000fea0000800000 */
[----:B------:R-:W0:Y:S01]  /*14b0*/  LDCU.64 UR14, c[0x0][0x398] ;  /* 0x00007300ff0e77ac */ /* 0x000e220008000a00 */
[----:B------:R-:W-:Y:S01]  /*14c0*/  MOV R6, 0x1500 ;  /* 0x0000150000067802 */ /* 0x000fe20000000f00 */
[----:B0-----:R-:W-:Y:S02]  /*14d0*/  IMAD.U32 R24, RZ, RZ, UR14 ;  /* 0x0000000eff187e24 */ /* 0x001fe4000f8e00ff */
[----:B------:R-:W-:-:S07]  /*14e0*/  IMAD.U32 R27, RZ, RZ, UR15 ;  /* 0x0000000fff1b7e24 */ /* 0x000fce000f8e00ff */
[----:B------:R-:W-:Y:S05]  /*14f0*/  CALL.REL.NOINC `($__internal_0_$__cuda_sm20_div_rn_f64_full) ;  /* 0x0000001c00ac7944 */ /* 0x000fea0003c00000 */
[----:B------:R-:W-:Y:S02]  /*1500*/  IMAD.MOV.U32 R4, RZ, RZ, R36 ;  /* 0x000000ffff047224 */ /* 0x000fe400078e0024 */
[----:B------:R-:W-:-:S07]  /*1510*/  IMAD.MOV.U32 R5, RZ, RZ, R37 ;  /* 0x000000ffff057224 */ /* 0x000fce00078e0025 */
.L_x_17:
[----:B------:R-:W-:Y:S05]  /*1520*/  BSYNC.RECONVERGENT B0 ;  /* 0x0000000000007941 */ /* 0x000fea0003800200 */
.L_x_16:
[----:B------:R-:W0:Y:S01]  /*1530*/  F2I.F64.FLOOR R5, R4 ;  /* 0x0000000400057311 */ /* 0x000e220000305100 */
[----:B------:R-:W-:Y:S01]  /*1540*/  UIADD3 UR13, UPT, UPT, UR10, -0x1, URZ ;  /* 0xffffffff0a0d7890 */ /* 0x000fe2000fffe0ff */
[----:B------:R-:W-:Y:S06]  /*1550*/  BSSY.RECONVERGENT B0, `(.L_x_18) ;  /* 0x00001df000007945 */ /* 0x000fec0003800200 */
[----:B0-----:R-:W0:Y:S01]  /*1560*/  I2F.F64 R22, R5 ;  /* 0x0000000500167312 */ /* 0x001e220000201c00 */
[----:B------:R-:W-:-:S04]  /*1570*/  ISETP.GE.AND P0, PT, R5, UR13, PT ;  /* 0x0000000d05007c0c */ /* 0x000fc8000bf06270 */
[----:B------:R-:W-:Y:S01]  /*1580*/  ISETP.LT.OR P0, PT, R5, 0x1, P0 ;  /* 0x000000010500780c */ /* 0x000fe20000701670 */
[----:B0-----:R-:W-:-:S08]  /*1590*/  DADD R22, R22, 0.5 ;  /* 0x3fe0000016167429 */ /* 0x001fd00000000000 */
[----:B------:R-:W-:-:S08]  /*15a0*/  DFMA R22, R22, R14, -4 ;  /* 0xc01000001616742b */ /* 0x000fd0000000000e */
[----:B------:R-:W-:Y:S01]  /*15b0*/  DADD R22, R2, -R22 ;  /* 0x0000000002167229 */ /* 0x000fe20000000816 */
[----:B------:R-:W-:Y:S10]  /*15c0*/  @P0 BRA `(.L_x_19) ;  /* 0x0000000000ac0947 */ /* 0x000ff40003800000 */
[----:B------:R-:W0:Y:S01]  /*15d0*/  MUFU.RCP64H R3, UR11 ;  /* 0x0000000b00037d08 */ /* 0x000e220008001800 */
        /* <DEDUP_REMOVED lines=21> */
.L_x_21:
[----:B------:R-:W-:Y:S05]  /*1730*/  BSYNC.RECONVERGENT B1 ;  /* 0x0000000000017941 */ /* 0x000fea0003800200 */
.L_x_20:
[----:B------:R-:W0:Y:S01]  /*1740*/  LDC.64 R8, c[0x0][0x380] ;  /* 0x0000e000ff087b82 */ /* 0x000e220000000a00 */
[----:B------:R-:W-:Y:S01]  /*1750*/  IMAD R5, R16, UR10, R5 ;  /* 0x0000000a10057c24 */ /* 0x000fe2000f8e0205 */
[C---:B------:R-:W-:Y:S02]  /*1760*/  DADD R10, R2.reuse, -1 ;  /* 0xbff00000020a7429 */ /* 0x040fe40000000000 */
[----:B------:R-:W-:-:S04]  /*1770*/  DADD R18, R2, 1 ;  /* 0x3ff0000002127429 */ /* 0x000fc80000000000 */
[----:B------:R-:W1:Y:S01]  /*1780*/  LDC.64 R22, c[0x0][0x388] ;  /* 0x0000e200ff167b82 */ /* 0x000e620000000a00 */
[----:B0-----:R-:W-:-:S05]  /*1790*/  IMAD.WIDE R4, R5, 0x8, R8 ;  /* 0x0000000805047825 */ /* 0x001fca00078e0208 */
[----:B------:R-:W2:Y:S04]  /*17a0*/  LDG.E.64 R8, desc[UR4][R4.64+-0x8] ;  /* 0xfffff80404087981 */ /* 0x000ea8000c1e1b00 */
[----:B------:R-:W3:Y:S04]  /*17b0*/  LDG.E.64 R16, desc[UR4][R4.64] ;  /* 0x0000000404107981 */ /* 0x000ee8000c1e1b00 */
[----:B------:R-:W4:Y:S01]  /*17c0*/  LDG.E.64 R20, desc[UR4][R4.64+0x8] ;  /* 0x0000080404147981 */ /* 0x000f22000c1e1b00 */
[----:B--2---:R-:W-:Y:S02]  /*17d0*/  DMUL R8, R8, 0.5 ;  /* 0x3fe0000008087828 */ /* 0x004fe40000000000 */
[----:B---3--:R-:W-:-:S06]  /*17e0*/  DMUL R16, R10, R16 ;  /* 0x000000100a107228 */ /* 0x008fcc0000000000 */
[----:B------:R-:W-:Y:S02]  /*17f0*/  DMUL R8, R8, R10 ;  /* 0x0000000a08087228 */ /* 0x000fe40000000000 */
[----:B----4-:R-:W-:Y:S02]  /*1800*/  DMUL R20, R20, 0.5 ;  /* 0x3fe0000014147828 */ /* 0x010fe40000000000 */
[----:B------:R-:W-:-:S06]  /*1810*/  DMUL R16, R16, R18 ;  /* 0x0000001210107228 */ /* 0x000fcc0000000000 */
[----:B------:R-:W-:Y:S02]  /*1820*/  DMUL R20, R18, R20 ;  /* 0x0000001412147228 */ /* 0x000fe40000000000 */
[----:B------:R-:W-:-:S08]  /*1830*/  DFMA R8, R8, R2, -R16 ;  /* 0x000000020808722b */ /* 0x000fd00000000810 */
[----:B------:R-:W-:Y:S01]  /*1840*/  DFMA R8, R20, R2, R8 ;  /* 0x000000021408722b */ /* 0x000fe20000000008 */
[----:B-1----:R-:W-:-:S06]  /*1850*/  IMAD.WIDE R2, R0, 0x8, R22 ;  /* 0x0000000800027825 */ /* 0x002fcc00078e0216 */
[----:B------:R0:W-:Y:S01]  /*1860*/  STG.E.64 desc[UR4][R2.64], R8 ;  /* 0x0000000802007986 */ /* 0x0001e2000c101b04 */
[----:B------:R-:W-:Y:S05]  /*1870*/  BRA `(.L_x_22) ;  /* 0x0000001800b07947 */ /* 0x000fea0003800000 */
.L_x_19:
[----:B------:R-:W-:Y:S01]  /*1880*/  UMOV UR14, 0x24dd2f1a ;  /* 0x24dd2f1a000e7882 */ /* 0x000fe20000000000 */
[----:B------:R-:W-:Y:S01]  /*1890*/  UMOV UR15, 0x3fe4f922 ;  /* 0x3fe4f922000f7882 */ /* 0x000fe20000000000 */
[----:B------:R-:W-:Y:S01]  /*18a0*/  BSSY.RECONVERGENT B1, `(.L_x_23) ;  /* 0x000005f000017945 */ /* 0x000fe20003800200 */
        /* <DEDUP_REMOVED lines=59> */
.L_x_24:
        /* <DEDUP_REMOVED lines=35> */
.L_x_25:
[----:B------:R-:W-:Y:S05]  /*1e90*/  BSYNC.RECONVERGENT B1 ;  /* 0x0000000000017941 */ /* 0x000fea0003800200 */
.L_x_23:
[----:B------:R-:W-:Y:S01]  /*1ea0*/  ISETP.GT.U32.AND P0, PT, R21, 0x408633ce, PT ;  /* 0x408633ce1500780c */ /* 0x000fe20003f04070 */
[----:B------:R-:W-:-:S12]  /*1eb0*/  BSSY.RECONVERGENT B1, `(.L_x_26) ;  /* 0x0000037000017945 */ /* 0x000fd80003800200 */
[----:B------:R-:W-:Y:S05]  /*1ec0*/  @P0 BRA `(.L_x_27) ;  /* 0x0000000000c80947 */ /* 0x000fea0003800000 */
[----:B------:R-:W-:Y:S01]  /*1ed0*/  IMAD.MOV.U32 R2, RZ, RZ, 0x652b82fe ;  /* 0x652b82feff027424 */ /* 0x000fe200078e00ff */
[----:B------:R-:W-:Y:S01]  /*1ee0*/  UMOV UR14, 0xfefa39ef ;  /* 0xfefa39ef000e7882 */ /* 0x000fe20000000000 */
[----:B------:R-:W-:Y:S01]  /*1ef0*/  IMAD.MOV.U32 R3, RZ, RZ, 0x3ff71547 ;  /* 0x3ff71547ff037424 */ /* 0x000fe200078e00ff */
[----:B------:R-:W-:Y:S01]  /*1f00*/  UMOV UR15, 0x3fe62e42 ;  /* 0x3fe62e42000f7882 */ /* 0x000fe20000000000 */
[----:B------:R-:W-:Y:S02]  /*1f10*/  IMAD.MOV.U32 R16, RZ, RZ, -0x35dec16 ;  /* 0xfca213eaff107424 */ /* 0x000fe400078e00ff */
[----:B------:R-:W-:Y:S02]  /*1f20*/  IMAD.MOV.U32 R17, RZ, RZ, 0x3e928af3 ;  /* 0x3e928af3ff117424 */ /* 0x000fe400078e00ff */
[----:B------:R-:W-:-:S08]  /*1f30*/  DFMA R2, R20, R2, 6.75539944105574400000e+15 ;  /* 0x433800001402742b */ /* 0x000fd00000000002 */
[----:B------:R-:W-:-:S08]  /*1f40*/  DADD R4, R2, -6.75539944105574400000e+15 ;  /* 0xc338000002047429 */ /* 0x000fd00000000000 */
[----:B------:R-:W-:Y:S01]  /*1f50*/  DFMA R20, R4, -UR14, R20 ;  /* 0x8000000e04147c2b */ /* 0x000fe20008000014 */
[----:B------:R-:W-:Y:S01]  /*1f60*/  UMOV UR14, 0x3b39803f ;  /* 0x3b39803f000e7882 */ /* 0x000fe20000000000 */
[----:B------:R-:W-:-:S06]  /*1f70*/  UMOV UR15, 0x3c7abc9e ;  /* 0x3c7abc9e000f7882 */ /* 0x000fcc0000000000 */
[----:B------:R-:W-:Y:S01]  /*1f80*/  DFMA R4, R4, -UR14, R20 ;  /* 0x8000000e04047c2b */ /* 0x000fe20008000014 */
[----:B------:R-:W-:Y:S01]  /*1f90*/  UMOV UR14, 0x69ce2bdf ;  /* 0x69ce2bdf000e7882 */ /* 0x000fe20000000000 */
[----:B------:R-:W-:-:S06]  /*1fa0*/  UMOV UR15, 0x3e5ade15 ;  /* 0x3e5ade15000f7882 */ /* 0x000fcc0000000000 */
        /* <DEDUP_REMOVED lines=36> */
.L_x_27:
[----:B------:R-:W-:-:S06]  /*21f0*/  DSETP.GTU.AND P0, PT, R18, +INF , PT ;  /* 0x7ff000001200742a */ /* 0x000fcc0003f0c000 */
[----:B------:R-:W-:Y:S02]  /*2200*/  FSEL R2, R18, RZ, P0 ;  /* 0x000000ff12027208 */ /* 0x000fe40000000000 */
[----:B------:R-:W-:-:S07]  /*2210*/  FSEL R3, R19, +QNAN , P0 ;  /* 0x7ff0000013037808 */ /* 0x000fce0000000000 */
.L_x_28:
[----:B------:R-:W-:Y:S05]  /*2220*/  BSYNC.RECONVERGENT B1 ;  /* 0x0000000000017941 */ /* 0x000fea0003800200 */
.L_x_26:
[----:B------:R-:W-:Y:S01]  /*2230*/  DADD R2, R2, R2 ;  /* 0x0000000002027229 */ /* 0x000fe20000000002 */
[----:B------:R-:W-:Y:S01]  /*2240*/  IMAD.MOV.U32 R16, RZ, RZ, R22 ;  /* 0x000000ffff107224 */ /* 0x000fe200078e0016 */
[----:B------:R-:W-:Y:S01]  /*2250*/  FSETP.GEU.AND P1, PT, |R23|, 6.5827683646048100446e-37, PT ;  /* 0x036000001700780b */ /* 0x000fe20003f2e200 */
[----:B------:R-:W-:Y:S01]  /*2260*/  IMAD.MOV.U32 R17, RZ, RZ, R23 ;  /* 0x000000ffff117224 */ /* 0x000fe200078e0017 */
[----:B------:R-:W-:Y:S04]  /*2270*/  BSSY.RECONVERGENT B1, `(.L_x_29) ;  /* 0x0000014000017945 */ /* 0x000fe80003800200 */
[----:B------:R-:W-:Y:S01]  /*2280*/  DMUL R24, R2, R2 ;  /* 0x0000000202187228 */ /* 0x000fe20000000000 */
[----:B------:R-:W-:-:S05]  /*2290*/  IMAD.MOV.U32 R2, RZ, RZ, 0x1 ;  /* 0x00000001ff027424 */ /* 0x000fca00078e00ff */
        /* <DEDUP_REMOVED lines=17> */
.L_x_30:
[----:B------:R-:W-:Y:S05]  /*23b0*/  BSYNC.RECONVERGENT B1 ;  /* 0x0000000000017941 */ /* 0x000fea0003800200 */
.L_x_29:
[----:B------:R-:W-:Y:S01]  /*23c0*/  UMOV UR14, 0xa3d70a4 ;  /* 0x0a3d70a4000e7882 */ /* 0x000fe20000000000 */
[----:B------:R-:W-:Y:S01]  /*23d0*/  UMOV UR15, 0x3fd8a3d7 ;  /* 0x3fd8a3d7000f7882 */ /* 0x000fe20000000000 */
[----:B------:R-:W-:Y:S01]  /*23e0*/  IMAD.MOV.U32 R4, RZ, RZ, 0x1 ;  /* 0x00000001ff047424 */ /* 0x000fe200078e00ff */
[----:B------:R-:W-:Y:S01]  /*23f0*/  DMUL R24, R18, UR14 ;  /* 0x0000000e12187c28 */ /* 0x000fe20008000000 */
[----:B------:R-:W-:Y:S01]  /*2400*/  BSSY.RECONVERGENT B1, `(.L_x_31) ;  /* 0x0000014000017945 */ /* 0x000fe20003800200 */
[----:B------:R-:W-:-:S04]  /*2410*/  DMUL R22, R12, R2 ;  /* 0x000000020c167228 */ /* 0x000fc80000000000 */
[----:B------:R-:W0:Y:S06]  /*2420*/  MUFU.RCP64H R5, R25 ;  /* 0x0000001900057308 */ /* 0x000e2c0000001800 */
[----:B------:R-:W-:Y:S01]  /*2430*/  FSETP.GEU.AND P1, PT, |R23|, 6.5827683646048100446e-37, PT ;  /* 0x036000001700780b */ /* 0x000fe20003f2e200 */
        /* <DEDUP_REMOVED lines=16> */
.L_x_32:
[----:B------:R-:W-:Y:S05]  /*2540*/  BSYNC.RECONVERGENT B1 ;  /* 0x0000000000017941 */ /* 0x000fea0003800200 */
.L_x_31:
[----:B------:R-:W-:Y:S01]  /*2550*/  DSETP.NEU.AND P0, PT, |R2|, +INF , PT ;  /* 0x7ff000000200742a */ /* 0x000fe20003f0d200 */
[----:B------:R-:W-:-:S13]  /*2560*/  BSSY.RECONVERGENT B1, `(.L_x_33) ;  /* 0x000001d000017945 */ /* 0x000fda0003800200 */
[----:B------:R-:W-:Y:S01]  /*2570*/  @!P0 DMUL R4, RZ, R2 ;  /* 0x00000002ff048228 */ /* 0x000fe20000000000 */
[----:B------:R-:W-:Y:S01]  /*2580*/  @!P0 IMAD.MOV.U32 R6, RZ, RZ, 0x1 ;  /* 0x00000001ff068424 */ /* 0x000fe200078e00ff */
[----:B------:R-:W-:Y:S09]  /*2590*/  @!P0 BRA `(.L_x_34) ;  /* 0x0000000000648947 */ /* 0x000ff20003800000 */
[----:B------:R-:W-:Y:S01]  /*25a0*/  UMOV UR14, 0x6dc9c883 ;  /* 0x6dc9c883000e7882 */ /* 0x000fe20000000000 */
[----:B------:R-:W-:Y:S01]  /*25b0*/  UMOV UR15, 0x3fe45f30 ;  /* 0x3fe45f30000f7882 */ /* 0x000fe20000000000 */
[C---:B------:R-:W-:Y:S01]  /*25c0*/  DSETP.GE.AND P0, PT, |R2|.reuse, 2.14748364800000000000e+09, PT ;  /* 0x41e000000200742a */ /* 0x040fe20003f06200 */
[----:B------:R-:W-:Y:S01]  /*25d0*/  BSSY.RECONVERGENT B2, `(.L_x_35) ;  /* 0x0000014000027945 */ /* 0x000fe20003800200 */
[----:B------:R-:W-:Y:S01]  /*25e0*/  DMUL R16, R2, UR14 ;  /* 0x0000000e02107c28 */ /* 0x000fe20008000000 */
[----:B------:R-:W-:Y:S01]  /*25f0*/  UMOV UR14, 0x54442d18 ;  /* 0x54442d18000e7882 */ /* 0x000fe20000000000 */
[----:B------:R-:W-:-:S04]  /*2600*/  UMOV UR15, 0x3ff921fb ;  /* 0x3ff921fb000f7882 */ /* 0x000fc80000000000 */
[----:B------:R-:W0:Y:S08]  /*2610*/  F2I.F64 R6, R16 ;  /* 0x0000001000067311 */ /* 0x000e300000301100 */
[----:B0-----:R-:W0:Y:S02]  /*2620*/  I2F.F64 R4, R6 ;  /* 0x0000000600047312 */ /* 0x001e240000201c00 */
[----:B0-----:R-:W-:Y:S01]  /*2630*/  DFMA R18, R4, -UR14, R2 ;  /* 0x8000000e04127c2b */ /* 0x001fe20008000002 */
[----:B------:R-:W-:Y:S01]  /*2640*/  UMOV UR14, 0x33145c00 ;  /* 0x33145c00000e7882 */ /* 0x000fe20000000000 */
[----:B------:R-:W-:-:S06]  /*2650*/  UMOV UR15, 0x3c91a626 ;  /* 0x3c91a626000f7882 */ /* 0x000fcc0000000000 */
[----:B------:R-:W-:Y:S01]  /*2660*/  DFMA R18, R4, -UR14, R18 ;  /* 0x8000000e04127c2b */ /* 0x000fe20008000012 */
[----:B------:R-:W-:Y:S01]  /*2670*/  UMOV UR14, 0x252049c0 ;  /* 0x252049c0000e7882 */ /* 0x000fe20000000000 */
[----:B------:R-:W-:-:S06]  /*2680*/  UMOV UR15, 0x397b839a ;  /* 0x397b839a000f7882 */ /* 0x000fcc0000000000 */
[----:B------:R-:W-:Y:S01]  /*2690*/  DFMA R4, R4, -UR14, R18 ;  /* 0x8000000e04047c2b */ /* 0x000fe20008000012 */
[----:B------:R-:W-:Y:S10]  /*26a0*/  @!P0 BRA `(.L_x_36) ;  /* 0x0000000000188947 */ /* 0x000ff40003800000 */
[----:B------:R-:W-:Y:S01]  /*26b0*/  IMAD.MOV.U32 R18, RZ, RZ, R2 ;  /* 0x000000ffff127224 */ /* 0x000fe200078e0002 */
[----:B------:R-:W-:Y:S01]  /*26c0*/  MOV R4, 0x26f0 ;  /* 0x000026f000047802 */ /* 0x000fe20000000f00 */
[----:B------:R-:W-:-:S07]  /*26d0*/  IMAD.MOV.U32 R5, RZ, RZ, R3 ;  /* 0x000000ffff057224 */ /* 0x000fce00078e0003 */
[----:B------:R-:W-:Y:S05]  /*26e0*/  CALL.REL.NOINC `($_Z22y_create_matrix_on_gpuPdS_ddddiiid$__internal_trig_reduction_slowpathd) ;  /* 0x00000014004c7944 */ /* 0x000fea0003c00000 */
[----:B------:R-:W-:Y:S01]  /*26f0*/  IMAD.MOV.U32 R4, RZ, RZ, R18 ;  /* 0x000000ffff047224 */ /* 0x000fe200078e0012 */
[----:B------:R-:W-:-:S07]  /*2700*/  MOV R5, R19 ;  /* 0x0000001300057202 */ /* 0x000fce0000000f00 */
.L_x_36:
[----:B------:R-:W-:Y:S05]  /*2710*/  BSYNC.RECONVERGENT B2 ;  /* 0x0000000000027941 */ /* 0x000fea0003800200 */
.L_x_35:
[----:B------:R-:W-:-:S07]  /*2720*/  VIADD R6, R6, 0x1 ;  /* 0x0000000106067836 */ /* 0x000fce0000000000 */
.L_x_34:
[----:B------:R-:W-:Y:S05]  /*2730*/  BSYNC.RECONVERGENT B1 ;  /* 0x0000000000017941 */ /* 0x000fea0003800200 */
.L_x_33:
[----:B------:R-:W-:-:S05]  /*2740*/  IMAD.SHL.U32 R16, R6, 0x40, RZ ;  /* 0x0000004006107824 */ /* 0x000fca00078e00ff */
[----:B------:R-:W-:-:S04]  /*2750*/  LOP3.LUT R16, R16, 0x40, RZ, 0xc0, !PT ;  /* 0x0000004010107812 */ /* 0x000fc800078ec0ff */
[----:B------:R-:W-:-:S05]  /*2760*/  IADD3 R30, P0, PT, R16, UR8, RZ ;  /* 0x00000008101e7c10 */ /* 0x000fca000ff1e0ff */
[----:B------:R-:W-:-:S05]  /*2770*/  IMAD.X R31, RZ, RZ, UR9, P0 ;  /* 0x00000009ff1f7e24 */ /* 0x000fca00080e06ff */
[----:B------:R-:W2:Y:S04]  /*2780*/  LDG.E.128.CONSTANT R16, desc[UR4][R30.64] ;  /* 0x000000041e107981 */ /* 0x000ea8000c1e9d00 */
[----:B------:R-:W3:Y:S04]  /*2790*/  LDG.E.128.CONSTANT R20, desc[UR4][R30.64+0x10] ;  /* 0x000010041e147981 */ /* 0x000ee8000c1e9d00 */
[----:B------:R-:W4:Y:S01]  /*27a0*/  LDG.E.128.CONSTANT R24, desc[UR4][R30.64+0x20] ;  /* 0x000020041e187981 */ /* 0x000f22000c1e9d00 */
[----:B------:R-:W-:Y:S01]  /*27b0*/  LOP3.LUT R28, R6, 0x1, RZ, 0xc0, !PT ;  /* 0x00000001061c7812 */ /* 0x000fe200078ec0ff */
[----:B------:R-:W-:Y:S01]  /*27c0*/  IMAD.MOV.U32 R32, RZ, RZ, 0x20fd8164 ;  /* 0x20fd8164ff207424 */ /* 0x000fe200078e00ff */
[----:B------:R-:W-:Y:S01]  /*27d0*/  DSETP.NEU.AND P1, PT, |R2|, +INF , PT ;  /* 0x7ff000000200742a */ /* 0x000fe20003f2d200 */
[----:B------:R-:W-:Y:S01]  /*27e0*/  IMAD.MOV.U32 R33, RZ, RZ, 0x3da8ff83 ;  /* 0x3da8ff83ff217424 */ /* 0x000fe200078e00ff */
[----:B------:R-:W-:Y:S01]  /*27f0*/  ISETP.NE.U32.AND P0, PT, R28, 0x1, PT ;  /* 0x000000011c00780c */ /* 0x000fe20003f05070 */
[----:B------:R-:W-:Y:S01]  /*2800*/  DMUL R28, R4, R4 ;  /* 0x00000004041c7228 */ /* 0x000fe20000000000 */
[----:B------:R-:W-:Y:S01]  /*2810*/  BSSY.RECONVERGENT B1, `(.L_x_37) ;  /* 0x000002c000017945 */ /* 0x000fe20003800200 */
[----:B------:R-:W-:Y:S01]  /*2820*/  DMUL R10, R10, 0.5 ;  /* 0x3fe000000a0a7828 */ /* 0x000fe20000000000 */
[----:B------:R-:W-:-:S02]  /*2830*/  FSEL R32, R32, -8.06006814911005101289e+34, !P0 ;  /* 0xf9785eba20207808 */ /* 0x000fc40004000000 */
[----:B------:R-:W-:-:S06]  /*2840*/  FSEL R33, -R33, 0.11223486810922622681, !P0 ;  /* 0x3de5db6521217808 */ /* 0x000fcc0004000100 */
[----:B--2---:R-:W-:-:S08]  /*2850*/  DFMA R16, R28, R32, R16 ;  /* 0x000000201c10722b */ /* 0x004fd00000000010 */
[----:B------:R-:W-:-:S08]  /*2860*/  DFMA R16, R28, R16, R18 ;  /* 0x000000101c10722b */ /* 0x000fd00000000012 */
[----:B---3--:R-:W-:-:S08]  /*2870*/  DFMA R16, R28, R16, R20 ;  /* 0x000000101c10722b */ /* 0x008fd00000000014 */
[----:B------:R-:W-:-:S08]  /*2880*/  DFMA R16, R28, R16, R22 ;  /* 0x000000101c10722b */ /* 0x000fd00000000016 */
[----:B----4-:R-:W-:-:S08]  /*2890*/  DFMA R16, R28, R16, R24 ;  /* 0x000000101c10722b */ /* 0x010fd00000000018 */
[----:B------:R-:W-:-:S08]  /*28a0*/  DFMA R16, R28, R16, R26 ;  /* 0x000000101c10722b */ /* 0x000fd0000000001a */
[----:B------:R-:W-:Y:S02]  /*28b0*/  DFMA R4, R16, R4, R4 ;  /* 0x000000041004722b */ /* 0x000fe40000000004 */
[----:B------:R-:W-:-:S10]  /*28c0*/  DFMA R16, R28, R16, 1 ;  /* 0x3ff000001c10742b */ /* 0x000fd40000000010 */
[----:B------:R-:W-:Y:S02]  /*28d0*/  FSEL R16, R16, R4, !P0 ;  /* 0x0000000410107208 */ /* 0x000fe40004000000 */
[----:B------:R-:W-:Y:S02]  /*28e0*/  FSEL R17, R17, R5, !P0 ;  /* 0x0000000511117208 */ /* 0x000fe40004000000 */
[----:B------:R-:W-:Y:S01]  /*28f0*/  LOP3.LUT P0, RZ, R6, 0x2, RZ, 0xc0, !PT ;  /* 0x0000000206ff7812 */ /* 0x000fe2000780c0ff */
[----:B------:R-:W-:-:S03]  /*2900*/  @!P1 IMAD.MOV.U32 R6, RZ, RZ, RZ ;  /* 0x000000ffff069224 */ /* 0x000fc600078e00ff */
[----:B------:R-:W-:-:S10]  /*2910*/  DADD R4, RZ, -R16 ;  /* 0x00000000ff047229 */ /* 0x000fd40000000810 */
[----:B------:R-:W-:Y:S02]  /*2920*/  FSEL R16, R16, R4, !P0 ;  /* 0x0000000410107208 */ /* 0x000fe40004000000 */
[----:B------:R-:W-:Y:S01]  /*2930*/  FSEL R17, R17, R5, !P0 ;  /* 0x0000000511117208 */ /* 0x000fe20004000000 */
[----:B------:R-:W-:-:S05]  /*2940*/  @!P1 DMUL R4, RZ, R2 ;  /* 0x00000002ff049228 */ /* 0x000fca0000000000 */
[----:B------:R-:W-:Y:S01]  /*2950*/  DMUL R10, R10, R16 ;  /* 0x000000100a0a7228 */ /* 0x000fe20000000000 */
[----:B------:R-:W-:Y:S10]  /*2960*/  @!P1 BRA `(.L_x_38) ;  /* 0x0000000000589947 */ /* 0x000ff40003800000 */
[----:B------:R-:W-:Y:S01]  /*2970*/  UMOV UR14, 0x6dc9c883 ;  /* 0x6dc9c883000e7882 */ /* 0x000fe20000000000 */
[----:B------:R-:W-:Y:S01]  /*2980*/  UMOV UR15, 0x3fe45f30 ;  /* 0x3fe45f30000f7882 */ /* 0x000fe20000000000 */
[C---:B------:R-:W-:Y:S02]  /*2990*/  DSETP.GE.AND P0, PT, |R2|.reuse, 2.14748364800000000000e+09, PT ;  /* 0x41e000000200742a */ /* 0x040fe40003f06200 */
        /* <DEDUP_REMOVED lines=17> */
[----:B------:R-:W-:Y:S02]  /*2ab0*/  IMAD.MOV.U32 R4, RZ, RZ, R18 ;  /* 0x000000ffff047224 */ /* 0x000fe400078e0012 */
[----:B------:R-:W-:-:S07]  /*2ac0*/  IMAD.MOV.U32 R5, RZ, RZ, R19 ;  /* 0x000000ffff057224 */ /* 0x000fce00078e0013 */
.L_x_38:
[----:B------:R-:W-:Y:S05]  /*2ad0*/  BSYNC.RECONVERGENT B1 ;  /* 0x0000000000017941 */ /* 0x000fea0003800200 */
.L_x_37:
        /* <DEDUP_REMOVED lines=9> */
[----:B------:R-:W-:Y:S01]  /*2b70*/  DMUL R8, R8, -0.5 ;  /* 0xbfe0000008087828 */ /* 0x000fe20000000000 */
[----:B------:R-:W-:Y:S01]  /*2b80*/  IMAD.MOV.U32 R31, RZ, RZ, 0x3da8ff83 ;  /* 0x3da8ff83ff1f7424 */ /* 0x000fe200078e00ff */
[----:B------:R-:W-:Y:S01]  /*2b90*/  ISETP.NE.U32.AND P0, PT, R2, 0x1, PT ;  /* 0x000000010200780c */ /* 0x000fe20003f05070 */
[----:B------:R-:W-:Y:S01]  /*2ba0*/  DMUL R2, R4, R4 ;  /* 0x0000000404027228 */ /* 0x000fe20000000000 */
[----:B------:R-:W-:Y:S01]  /*2bb0*/  UMOV UR14, 0x24dd2f1a ;  /* 0x24dd2f1a000e7882 */ /* 0x000fe20000000000 */
[----:B------:R-:W-:Y:S01]  /*2bc0*/  UMOV UR15, 0x3fe4f922 ;  /* 0x3fe4f922000f7882 */ /* 0x000fe20000000000 */
[----:B------:R-:W-:Y:S01]  /*2bd0*/  FSEL R30, R30, -8.06006814911005101289e+34, !P0 ;  /* 0xf9785eba1e1e7808 */ /* 0x000fe20004000000 */
[----:B------:R-:W-:Y:S01]  /*2be0*/  BSSY.RECONVERGENT B1, `(.L_x_39) ;  /* 0x0000071000017945 */ /* 0x000fe20003800200 */
        /* <DEDUP_REMOVED lines=11> */
[----:B------:R-:W-:-:S04]  /*2ca0*/  LOP3.LUT P0, RZ, R6, 0x2, RZ, 0xc0, !PT ;  /* 0x0000000206ff7812 */ /* 0x000fc8000780c0ff */
[----:B------:R-:W-:-:S10]  /*2cb0*/  DADD R2, RZ, -R4 ;  /* 0x00000000ff027229 */ /* 0x000fd40000000804 */
[----:B------:R-:W-:Y:S02]  /*2cc0*/  FSEL R2, R4, R2, !P0 ;  /* 0x0000000204027208 */ /* 0x000fe40004000000 */
[----:B------:R-:W-:-:S06]  /*2cd0*/  FSEL R3, R5, R3, !P0 ;  /* 0x0000000305037208 */ /* 0x000fcc0004000000 */
[----:B------:R-:W-:-:S10]  /*2ce0*/  DFMA R10, R8, R2, R10 ;  /* 0x00000002080a722b */ /* 0x000fd4000000000a */
[----:B------:R-:W-:Y:S01]  /*2cf0*/  LOP3.LUT R3, R11, 0x7fffffff, RZ, 0xc0, !PT ;  /* 0x7fffffff0b037812 */ /* 0x000fe200078ec0ff */
[----:B------:R-:W-:-:S06]  /*2d00*/  IMAD.MOV.U32 R2, RZ, RZ, R10 ;  /* 0x000000ffff027224 */ /* 0x000fcc00078e000a */
        /* <DEDUP_REMOVED lines=59> */
.L_x_40:
        /* <DEDUP_REMOVED lines=35> */
.L_x_41:
[----:B------:R-:W-:Y:S05]  /*32f0*/  BSYNC.RECONVERGENT B1 ;  /* 0x0000000000017941 */ /* 0x000fea0003800200 */
.L_x_39:
[----:B------:R-:W0:Y:S01]  /*3300*/  LDC.64 R2, c[0x0][0x388] ;  /* 0x0000e200ff027b82 */ /* 0x000e220000000a00 */
[----:B------:R-:W-:Y:S01]  /*3310*/  DADD R8, -RZ, -R8 ;  /* 0x00000000ff087229 */ /* 0x000fe20000000908 */
[----:B0-----:R-:W-:-:S06]  /*3320*/  IMAD.WIDE R2, R0, 0x8, R2 ;  /* 0x0000000800027825 */ /* 0x001fcc00078e0202 */
[----:B------:R1:W-:Y:S04]  /*3330*/  STG.E.64 desc[UR4][R2.64], R8 ;  /* 0x0000000802007986 */ /* 0x0003e8000c101b04 */
.L_x_22:
[----:B------:R-:W-:Y:S05]  /*3340*/  BSYNC.RECONVERGENT B0 ;  /* 0x0000000000007941 */ /* 0x000fea0003800200 */
.L_x_18:
[----:B------:R-:W2:Y:S01]  /*3350*/  LDCU UR13, c[0x0][0x370] ;  /* 0x00006e00ff0d77ac */ /* 0x000ea20008000800 */
[----:B01----:R-:W2:Y:S02]  /*3360*/  LDC R3, c[0x0][0x360] ;  /* 0x0000d800ff037b82 */ /* 0x003ea40000000800 */
[----:B--2---:R-:W-:-:S05]  /*3370*/  IMAD R0, R3, UR13, R0 ;  /* 0x0000000d03007c24 */ /* 0x004fca000f8e0200 */
[----:B------:R-:W-:-:S13]  /*3380*/  ISETP.GE.AND P0, PT, R0, UR12, PT ;  /* 0x0000000c00007c0c */ /* 0x000fda000bf06270 */
[----:B------:R-:W-:Y:S05]  /*3390*/  @!P0 BRA `(.L_x_42) ;  /* 0xffffffcc00688947 */ /* 0x000fea000383ffff */
[----:B------:R-:W-:Y:S05]  /*33a0*/  EXIT ;  /* 0x000000000000794d */ /* 0x000fea0003800000 */
        .weak           $__internal_0_$__cuda_sm20_div_rn_f64_full
        .type           $__internal_0_$__cuda_sm20_div_rn_f64_full,@function
        .size           $__internal_0_$__cuda_sm20_div_rn_f64_full,($__internal_1_$__cuda_sm20_dsqrt_rn_f64_mediumpath_v1 - $__internal_0_$__cuda_sm20_div_rn_f64_full)
$__internal_0_$__cuda_sm20_div_rn_f64_full:
[----:B------:R-:W-:Y:S01]  /*33b0*/  FSETP.GEU.AND P2, PT, |R23|, 1.469367938527859385e-39, PT ;  /* 0x001000001700780b */ /* 0x000fe20003f4e200 */
[----:B------:R-:W-:Y:S01]  /*33c0*/  IMAD.MOV.U32 R26, RZ, RZ, R24 ;  /* 0x000000ffff1a7224 */ /* 0x000fe200078e0018 */
[C---:B------:R-:W-:Y:S01]  /*33d0*/  FSETP.GEU.AND P0, PT, |R27|.reuse, 1.469367938527859385e-39, PT ;  /* 0x001000001b00780b */ /* 0x040fe20003f0e200 */
[----:B------:R-:W-:Y:S01]  /*33e0*/  IMAD.MOV.U32 R32, RZ, RZ, 0x1ca00000 ;  /* 0x1ca00000ff207424 */ /* 0x000fe200078e00ff */
[----:B------:R-:W-:Y:S01]  /*33f0*/  LOP3.LUT R25, R27, 0x800fffff, RZ, 0xc0, !PT ;  /* 0x800fffff1b197812 */ /* 0x000fe200078ec0ff */
[----:B------:R-:W-:Y:S01]  /*3400*/  IMAD.MOV.U32 R36, RZ, RZ, 0x1 ;  /* 0x00000001ff247424 */ /* 0x000fe200078e00ff */
[----:B------:R-:W-:Y:S01]  /*3410*/  LOP3.LUT R17, R23, 0x7ff00000, RZ, 0xc0, !PT ;  /* 0x7ff0000017117812 */ /* 0x000fe200078ec0ff */
[----:B------:R-:W-:Y:S01]  /*3420*/  BSSY.RECONVERGENT B2, `(.L_x_43) ;  /* 0x0000050000027945 */ /* 0x000fe20003800200 */
[----:B------:R-:W-:Y:S02]  /*3430*/  LOP3.LUT R25, R25, 0x3ff00000, RZ, 0xfc, !PT ;  /* 0x3ff0000019197812 */ /* 0x000fe400078efcff */
[----:B------:R-:W-:Y:S01]  /*3440*/  LOP3.LUT R34, R27, 0x7ff00000, RZ, 0xc0, !PT ;  /* 0x7ff000001b227812 */ /* 0x000fe200078ec0ff */
[----:B------:R-:W-:-:S02]  /*3450*/  IMAD.MOV.U32 R33, RZ, RZ, R17 ;  /* 0x000000ffff217224 */ /* 0x000fc400078e0011 */
[----:B------:R-:W-:Y:S01]  /*3460*/  @!P2 LOP3.LUT R28, R27, 0x7ff00000, RZ, 0xc0, !PT ;  /* 0x7ff000001b1ca812 */ /* 0x000fe200078ec0ff */
[----:B------:R-:W-:Y:S01]  /*3470*/  @!P2 IMAD.MOV.U32 R30, RZ, RZ, RZ ;  /* 0x000000ffff1ea224 */ /* 0x000fe200078e00ff */
[----:B------:R-:W-:Y:S01]  /*3480*/  @!P0 DMUL R24, R26, 8.98846567431157953865e+307 ;  /* 0x7fe000001a188828 */ /* 0x000fe20000000000 */
[C---:B------:R-:W-:Y:S02]  /*3490*/  ISETP.GE.U32.AND P1, PT, R17.reuse, R34, PT ;  /* 0x000000221100720c */ /* 0x040fe40003f26070 */
[----:B------:R-:W-:Y:S02]  /*34a0*/  @!P2 ISETP.GE.U32.AND P3, PT, R17, R28, PT ;  /* 0x0000001c1100a20c */ /* 0x000fe40003f66070 */
[C---:B------:R-:W-:Y:S01]  /*34b0*/  SEL R29, R32.reuse, 0x63400000, !P1 ;  /* 0x63400000201d7807 */ /* 0x040fe20004800000 */
[----:B------:R-:W0:Y:S01]  /*34c0*/  MUFU.RCP64H R37, R25 ;  /* 0x0000001900257308 */ /* 0x000e220000001800 */
[----:B------:R-:W-:Y:S02]  /*34d0*/  @!P2 SEL R31, R32, 0x63400000, !P3 ;  /* 0x63400000201fa807 */ /* 0x000fe40005800000 */
[----:B------:R-:W-:-:S02]  /*34e0*/  LOP3.LUT R29, R29, 0x800fffff, R23, 0xf8, !PT ;  /* 0x800fffff1d1d7812 */ /* 0x000fc400078ef817 */
[----:B------:R-:W-:Y:S02]  /*34f0*/  @!P2 LOP3.LUT R28, R31, 0x80000000, R23, 0xf8, !PT ;  /* 0x800000001f1ca812 */ /* 0x000fe400078ef817 */
[----:B------:R-:W-:Y:S02]  /*3500*/  @!P0 LOP3.LUT R34, R25, 0x7ff00000, RZ, 0xc0, !PT ;  /* 0x7ff0000019228812 */ /* 0x000fe400078ec0ff */
[----:B------:R-:W-:Y:S01]  /*3510*/  @!P2 LOP3.LUT R31, R28, 0x100000, RZ, 0xfc, !PT ;  /* 0x001000001c1fa812 */ /* 0x000fe200078efcff */
[----:B------:R-:W-:-:S06]  /*3520*/  IMAD.MOV.U32 R28, RZ, RZ, R22 ;  /* 0x000000ffff1c7224 */ /* 0x000fcc00078e0016 */
[----:B------:R-:W-:Y:S02]  /*3530*/  @!P2 DFMA R28, R28, 2, -R30 ;  /* 0x400000001c1ca82b */ /* 0x000fe4000000081e */
[----:B0-----:R-:W-:-:S08]  /*3540*/  DFMA R30, R36, -R24, 1 ;  /* 0x3ff00000241e742b */ /* 0x001fd00000000818 */
[----:B------:R-:W-:Y:S01]  /*3550*/  DFMA R30, R30, R30, R30 ;  /* 0x0000001e1e1e722b */ /* 0x000fe2000000001e */
[----:B------:R-:W-:-:S05]  /*3560*/  @!P2 LOP3.LUT R33, R29, 0x7ff00000, RZ, 0xc0, !PT ;  /* 0x7ff000001d21a812 */ /* 0x000fca00078ec0ff */
[----:B------:R-:W-:Y:S02]  /*3570*/  VIADD R35, R33, 0xffffffff ;  /* 0xffffffff21237836 */ /* 0x000fe40000000000 */
[----:B------:R-:W-:-:S03]  /*3580*/  DFMA R36, R36, R30, R36 ;  /* 0x0000001e2424722b */ /* 0x000fc60000000024 */
[----:B------:R-:W-:Y:S01]  /*3590*/  ISETP.GT.U32.AND P0, PT, R35, 0x7feffffe, PT ;  /* 0x7feffffe2300780c */ /* 0x000fe20003f04070 */
[----:B------:R-:W-:-:S04]  /*35a0*/  VIADD R35, R34, 0xffffffff ;  /* 0xffffffff22237836 */ /* 0x000fc80000000000 */
[----:B------:R-:W-:Y:S01]  /*35b0*/  DFMA R38, R36, -R24, 1 ;  /* 0x3ff000002426742b */ /* 0x000fe20000000818 */
[----:B------:R-:W-:-:S07]  /*35c0*/  ISETP.GT.U32.OR P0, PT, R35, 0x7feffffe, P0 ;  /* 0x7feffffe2300780c */ /* 0x000fce0000704470 */
[----:B------:R-:W-:-:S08]  /*35d0*/  DFMA R38, R36, R38, R36 ;  /* 0x000000262426722b */ /* 0x000fd00000000024 */
[----:B------:R-:W-:-:S08]  /*35e0*/  DMUL R36, R38, R28 ;  /* 0x0000001c26247228 */ /* 0x000fd00000000000 */
[----:B------:R-:W-:-:S08]  /*35f0*/  DFMA R30, R36, -R24, R28 ;  /* 0x80000018241e722b */ /* 0x000fd0000000001c */
[----:B------:R-:W-:Y:S01]  /*3600*/  DFMA R30, R38, R30, R36 ;  /* 0x0000001e261e722b */ /* 0x000fe20000000024 */
[----:B------:R-:W-:Y:S10]  /*3610*/  @P0 BRA `(.L_x_44) ;  /* 0x00000000006c0947 */ /* 0x000ff40003800000 */
[----:B------:R-:W-:-:S04]  /*3620*/  LOP3.LUT R34, R27, 0x7ff00000, RZ, 0xc0, !PT ;  /* 0x7ff000001b227812 */ /* 0x000fc800078ec0ff */
[CC--:B------:R-:W-:Y:S02]  /*3630*/  VIADDMNMX R22, R17.reuse, -R34.reuse, 0xb9600000, !PT ;  /* 0xb960000011167446 */ /* 0x0c0fe40007800922 */
[----:B------:R-:W-:Y:S02]  /*3640*/  ISETP.GE.U32.AND P0, PT, R17, R34, PT ;  /* 0x000000221100720c */ /* 0x000fe40003f06070 */
[----:B------:R-:W-:Y:S01]  /*3650*/  VIMNMX R17, PT, PT, R22, 0x46a00000, PT ;  /* 0x46a0000016117848 */ /* 0x000fe20003fe0100 */
[----:B------:R-:W-:Y:S01]  /*3660*/  IMAD.MOV.U32 R22, RZ, RZ, RZ ;  /* 0x000000ffff167224 */ /* 0x000fe200078e00ff */
[----:B------:R-:W-:-:S05]  /*3670*/  SEL R32, R32, 0x63400000, !P0 ;  /* 0x6340000020207807 */ /* 0x000fca0004000000 */
[----:B------:R-:W-:-:S04]  /*3680*/  IMAD.IADD R17, R17, 0x1, -R32 ;  /* 0x0000000111117824 */ /* 0x000fc800078e0a20 */
[----:B------:R-:W-:-:S06]  /*3690*/  VIADD R23, R17, 0x7fe00000 ;  /* 0x7fe0000011177836 */ /* 0x000fcc0000000000 */
[----:B------:R-:W-:-:S10]  /*36a0*/  DMUL R36, R30, R22 ;  /* 0x000000161e247228 */ /* 0x000fd40000000000 */
[----:B------:R-:W-:-:S13]  /*36b0*/  FSETP.GTU.AND P0, PT, |R37|, 1.469367938527859385e-39, PT ;  /* 0x001000002500780b */ /* 0x000fda0003f0c200 */
[----:B------:R-:W-:Y:S05]  /*36c0*/  @P0 BRA `(.L_x_45) ;  /* 0x0000000000940947 */ /* 0x000fea0003800000 */
[----:B------:R-:W-:-:S06]  /*36d0*/  DFMA R24, R30, -R24, R28 ;  /* 0x800000181e18722b */ /* 0x000fcc000000001c */
[----:B------:R-:W-:-:S04]  /*36e0*/  IMAD.MOV.U32 R24, RZ, RZ, RZ ;  /* 0x000000ffff187224 */ /* 0x000fc800078e00ff */
[C---:B------:R-:W-:Y:S02]  /*36f0*/  FSETP.NEU.AND P0, PT, R25.reuse, RZ, PT ;  /* 0x000000ff1900720b */ /* 0x040fe40003f0d000 */
[----:B------:R-:W-:-:S04]  /*3700*/  LOP3.LUT R27, R25, 0x80000000, R27, 0x48, !PT ;  /* 0x80000000191b7812 */ /* 0x000fc800078e481b */
[----:B------:R-:W-:-:S07]  /*3710*/  LOP3.LUT R25, R27, R23, RZ, 0xfc, !PT ;  /* 0x000000171b197212 */ /* 0x000fce00078efcff */
[----:B------:R-:W-:Y:S05]  /*3720*/  @!P0 BRA `(.L_x_45) ;  /* 0x00000000007c8947 */ /* 0x000fea0003800000 */
[----:B------:R-:W-:Y:S01]  /*3730*/  IMAD.MOV R23, RZ, RZ, -R17 ;  /* 0x000000ffff177224 */ /* 0x000fe200078e0a11 */
[----:B------:R-:W-:Y:S01]  /*3740*/  DMUL.RP R24, R30, R24 ;  /* 0x000000181e187228 */ /* 0x000fe20000008000 */
[----:B------:R-:W-:Y:S01]  /*3750*/  IMAD.MOV.U32 R22, RZ, RZ, RZ ;  /* 0x000000ffff167224 */ /* 0x000fe200078e00ff */
[----:B------:R-:W-:-:S05]  /*3760*/  IADD3 R17, PT, PT, -R17, -0x43300000, RZ ;  /* 0xbcd0000011117810 */ /* 0x000fca0007ffe1ff */
[----:B------:R-:W-:-:S03]  /*3770*/  DFMA R22, R36, -R22, R30 ;  /* 0x800000162416722b */ /* 0x000fc6000000001e */
[----:B------:R-:W-:-:S07]  /*3780*/  LOP3.LUT R27, R25, R27, RZ, 0x3c, !PT ;  /* 0x0000001b191b7212 */ /* 0x000fce00078e3cff */
[----:B------:R-:W-:-:S04]  /*3790*/  FSETP.NEU.AND P0, PT, |R23|, R17, PT ;  /* 0x000000111700720b */ /* 0x000fc80003f0d200 */
[----:B------:R-:W-:Y:S02]  /*37a0*/  FSEL R36, R24, R36, !P0 ;  /* 0x0000002418247208 */ /* 0x000fe40004000000 */
[----:B------:R-:W-:Y:S01]  /*37b0*/  FSEL R37, R27, R37, !P0 ;  /* 0x000000251b257208 */ /* 0x000fe20004000000 */
[----:B------:R-:W-:Y:S06]  /*37c0*/  BRA `(.L_x_45) ;  /* 0x0000000000547947 */ /* 0x000fec0003800000 */
.L_x_44:
[----:B------:R-:W-:-:S14]  /*37d0*/  DSETP.NAN.AND P0, PT, R22, R22, PT ;  /* 0x000000161600722a */ /* 0x000fdc0003f08000 */
[----:B------:R-:W-:Y:S05]  /*37e0*/  @P0 BRA `(.L_x_46) ;  /* 0x0000000000440947 */ /* 0x000fea0003800000 */
[----:B------:R-:W-:-:S14]  /*37f0*/  DSETP.NAN.AND P0, PT, R26, R26, PT ;  /* 0x0000001a1a00722a */ /* 0x000fdc0003f08000 */
[----:B------:R-:W-:Y:S05]  /*3800*/  @P0 BRA `(.L_x_47) ;  /* 0x0000000000300947 */ /* 0x000fea0003800000 */
[----:B------:R-:W-:Y:S01]  /*3810*/  ISETP.NE.AND P0, PT, R33, R34, PT ;  /* 0x000000222100720c */ /* 0x000fe20003f05270 */
[----:B------:R-:W-:Y:S02]  /*3820*/  IMAD.MOV.U32 R36, RZ, RZ, 0x0 ;  /* 0x00000000ff247424 */ /* 0x000fe400078e00ff */
[----:B------:R-:W-:-:S10]  /*3830*/  IMAD.MOV.U32 R37, RZ, RZ, -0x80000 ;  /* 0xfff80000ff257424 */ /* 0x000fd400078e00ff */
[----:B------:R-:W-:Y:S05]  /*3840*/  @!P0 BRA `(.L_x_45) ;  /* 0x0000000000348947 */ /* 0x000fea0003800000 */
[----:B------:R-:W-:Y:S02]  /*3850*/  ISETP.NE.AND P0, PT, R33, 0x7ff00000, PT ;  /* 0x7ff000002100780c */ /* 0x000fe40003f05270 */
[----:B------:R-:W-:Y:S02]  /*3860*/  LOP3.LUT R37, R23, 0x80000000, R27, 0x48, !PT ;  /* 0x8000000017257812 */ /* 0x000fe400078e481b */
[----:B------:R-:W-:-:S13]  /*3870*/  ISETP.EQ.OR P0, PT, R34, RZ, !P0 ;  /* 0x000000ff2200720c */ /* 0x000fda0004702670 */
[----:B------:R-:W-:Y:S01]  /*3880*/  @P0 LOP3.LUT R17, R37, 0x7ff00000, RZ, 0xfc, !PT ;  /* 0x7ff0000025110812 */ /* 0x000fe200078efcff */
[----:B------:R-:W-:Y:S02]  /*3890*/  @!P0 IMAD.MOV.U32 R36, RZ, RZ, RZ ;  /* 0x000000ffff248224 */ /* 0x000fe400078e00ff */
[----:B------:R-:W-:Y:S02]  /*38a0*/  @P0 IMAD.MOV.U32 R36, RZ, RZ, RZ ;  /* 0x000000ffff240224 */ /* 0x000fe400078e00ff */
[----:B------:R-:W-:Y:S01]  /*38b0*/  @P0 IMAD.MOV.U32 R37, RZ, RZ, R17 ;  /* 0x000000ffff250224 */ /* 0x000fe200078e0011 */
[----:B------:R-:W-:Y:S06]  /*38c0*/  BRA `(.L_x_45) ;  /* 0x0000000000147947 */ /* 0x000fec0003800000 */
.L_x_47:
[----:B------:R-:W-:Y:S01]  /*38d0*/  LOP3.LUT R37, R27, 0x80000, RZ, 0xfc, !PT ;  /* 0x000800001b257812 */ /* 0x000fe200078efcff */
[----:B------:R-:W-:Y:S01]  /*38e0*/  IMAD.MOV.U32 R36, RZ, RZ, R26 ;  /* 0x000000ffff247224 */ /* 0x000fe200078e001a */
[----:B------:R-:W-:Y:S06]  /*38f0*/  BRA `(.L_x_45) ;  /* 0x0000000000087947 */ /* 0x000fec0003800000 */
.L_x_46:
[----:B------:R-:W-:Y:S01]  /*3900*/  LOP3.LUT R37, R23, 0x80000, RZ, 0xfc, !PT ;  /* 0x0008000017257812 */ /* 0x000fe200078efcff */
[----:B------:R-:W-:-:S07]  /*3910*/  IMAD.MOV.U32 R36, RZ, RZ, R22 ;  /* 0x000000ffff247224 */ /* 0x000fce00078e0016 */
.L_x_45:
[----:B------:R-:W-:Y:S05]  /*3920*/  BSYNC.RECONVERGENT B2 ;  /* 0x0000000000027941 */ /* 0x000fea0003800200 */
.L_x_43:
[----:B------:R-:W-:Y:S02]  /*3930*/  IMAD.MOV.U32 R22, RZ, RZ, R6 ;  /* 0x000000ffff167224 */ /* 0x000fe400078e0006 */
[----:B------:R-:W-:-:S04]  /*3940*/  IMAD.MOV.U32 R23, RZ, RZ, 0x0 ;  /* 0x00000000ff177424 */ /* 0x000fc800078e00ff */
[----:B------:R-:W-:Y:S05]  /*3950*/  RET.REL.NODEC R22 `(_Z22y_create_matrix_on_gpuPdS_ddddiiid) ;  /* 0xffffffc416a87950 */ /* 0x000fea0003c3ffff */
        .weak           $__internal_1_$__cuda_sm20_dsqrt_rn_f64_mediumpath_v1
        .type           $__internal_1_$__cuda_sm20_dsqrt_rn_f64_mediumpath_v1,@function
        .size           $__internal_1_$__cuda_sm20_dsqrt_rn_f64_mediumpath_v1,($_Z22y_create_matrix_on_gpuPdS_ddddiiid$__internal_trig_reduction_slowpathd - $__internal_1_$__cuda_sm20_dsqrt_rn_f64_mediumpath_v1)
$__internal_1_$__cuda_sm20_dsqrt_rn_f64_mediumpath_v1:
[----:B------:R-:W-:Y:S01]  /*3960*/  ISETP.GE.U32.AND P0, PT, R20, -0x3400000, PT ;  /* 0xfcc000001400780c */ /* 0x000fe20003f06070 */
[----:B------:R-:W-:Y:S01]  /*3970*/  BSSY.RECONVERGENT B1, `(.L_x_48) ;  /* 0x0000028000017945 */ /* 0x000fe20003800200 */
[----:B------:R-:W-:Y:S01]  /*3980*/  IMAD.MOV.U32 R22, RZ, RZ, R24 ;  /* 0x000000ffff167224 */ /* 0x000fe200078e0018 */
[----:B------:R-:W-:Y:S01]  /*3990*/  MOV R18, R28 ;  /* 0x0000001c00127202 */ /* 0x000fe20000000f00 */
[----:B------:R-:W-:Y:S02]  /*39a0*/  IMAD.MOV.U32 R19, RZ, RZ, R29 ;  /* 0x000000ffff137224 */ /* 0x000fe400078e001d */
[----:B------:R-:W-:Y:S02]  /*39b0*/  IMAD.MOV.U32 R20, RZ, RZ, R4 ;  /* 0x000000ffff147224 */ /* 0x000fe400078e0004 */
[----:B------:R-:W-:-:S05]  /*39c0*/  IMAD.MOV.U32 R21, RZ, RZ, R5 ;  /* 0x000000ffff157224 */ /* 0x000fca00078e0005 */
[----:B------:R-:W-:Y:S05]  /*39d0*/  @!P0 BRA `(.L_x_49) ;  /* 0x0000000000208947 */ /* 0x000fea0003800000 */
[----:B------:R-:W-:-:S10]  /*39e0*/  DFMA.RM R18, R18, R22, R26 ;  /* 0x000000161212722b */ /* 0x000fd4000000401a */
[----:B------:R-:W-:-:S05]  /*39f0*/  IADD3 R22, P0, PT, R18, 0x1, RZ ;  /* 0x0000000112167810 */ /* 0x000fca0007f1e0ff */
[----:B------:R-:W-:-:S06]  /*3a00*/  IMAD.X R23, RZ, RZ, R19, P0 ;  /* 0x000000ffff177224 */ /* 0x000fcc00000e0613 */
[----:B------:R-:W-:-:S08]  /*3a10*/  DFMA.RP R20, -R18, R22, R20 ;  /* 0x000000161214722b */ /* 0x000fd00000008114 */
[----:B------:R-:W-:-:S06]  /*3a20*/  DSETP.GT.AND P0, PT, R20, RZ, PT ;  /* 0x000000ff1400722a */ /* 0x000fcc0003f04000 */
[----:B------:R-:W-:Y:S02]  /*3a30*/  FSEL R18, R22, R18, P0 ;  /* 0x0000001216127208 */ /* 0x000fe40000000000 */
[----:B------:R-:W-:Y:S01]  /*3a40*/  FSEL R19, R23, R19, P0 ;  /* 0x0000001317137208 */ /* 0x000fe20000000000 */
[----:B------:R-:W-:Y:S06]  /*3a50*/  BRA `(.L_x_50) ;  /* 0x0000000000647947 */ /* 0x000fec0003800000 */
.L_x_49:
[----:B------:R-:W-:-:S14]  /*3a60*/  DSETP.NE.AND P0, PT, R20, RZ, PT ;  /* 0x000000ff1400722a */ /* 0x000fdc0003f05000 */
[----:B------:R-:W-:Y:S05]  /*3a70*/  @!P0 BRA `(.L_x_51) ;  /* 0x0000000000588947 */ /* 0x000fea0003800000 */
[----:B------:R-:W-:-:S13]  /*3a80*/  ISETP.GE.AND P0, PT, R21, RZ, PT ;  /* 0x000000ff1500720c */ /* 0x000fda0003f06270 */
[----:B------:R-:W-:Y:S02]  /*3a90*/  @!P0 IMAD.MOV.U32 R18, RZ, RZ, 0x0 ;  /* 0x00000000ff128424 */ /* 0x000fe400078e00ff */
[----:B------:R-:W-:Y:S01]  /*3aa0*/  @!P0 IMAD.MOV.U32 R19, RZ, RZ, -0x80000 ;  /* 0xfff80000ff138424 */ /* 0x000fe200078e00ff */
[----:B------:R-:W-:Y:S06]  /*3ab0*/  @!P0 BRA `(.L_x_50) ;  /* 0x00000000004c8947 */ /* 0x000fec0003800000 */
[----:B------:R-:W-:-:S13]  /*3ac0*/  ISETP.GT.AND P0, PT, R21, 0x7fefffff, PT ;  /* 0x7fefffff1500780c */ /* 0x000fda0003f04270 */
[----:B------:R-:W-:Y:S05]  /*3ad0*/  @P0 BRA `(.L_x_51) ;  /* 0x0000000000400947 */ /* 0x000fea0003800000 */
[----:B------:R-:W-:Y:S01]  /*3ae0*/  DMUL R18, R20, 8.11296384146066816958e+31 ;  /* 0x4690000014127828 */ /* 0x000fe20000000000 */
[----:B------:R-:W-:Y:S02]  /*3af0*/  IMAD.MOV.U32 R24, RZ, RZ, 0x0 ;  /* 0x00000000ff187424 */ /* 0x000fe400078e00ff */
[----:B------:R-:W-:Y:S02]  /*3b00*/  IMAD.MOV.U32 R20, RZ, RZ, RZ ;  /* 0x000000ffff147224 */ /* 0x000fe400078e00ff */
[----:B------:R-:W-:Y:S01]  /*3b10*/  IMAD.MOV.U32 R25, RZ, RZ, 0x3fd80000 ;  /* 0x3fd80000ff197424 */ /* 0x000fe200078e00ff */
[----:B------:R-:W0:Y:S03]  /*3b20*/  MUFU.RSQ64H R21, R19 ;  /* 0x0000001300157308 */ /* 0x000e260000001c00 */
[----:B0-----:R-:W-:-:S08]  /*3b30*/  DMUL R22, R20, R20 ;  /* 0x0000001414167228 */ /* 0x001fd00000000000 */
[----:B------:R-:W-:-:S08]  /*3b40*/  DFMA R22, R18, -R22, 1 ;  /* 0x3ff000001216742b */ /* 0x000fd00000000816 */
[----:B------:R-:W-:Y:S02]  /*3b50*/  DFMA R24, R22, R24, 0.5 ;  /* 0x3fe000001618742b */ /* 0x000fe40000000018 */
[----:B------:R-:W-:-:S08]  /*3b60*/  DMUL R22, R20, R22 ;  /* 0x0000001614167228 */ /* 0x000fd00000000000 */
[----:B------:R-:W-:-:S08]  /*3b70*/  DFMA R22, R24, R22, R20 ;  /* 0x000000161816722b */ /* 0x000fd00000000014 */
[----:B------:R-:W-:Y:S02]  /*3b80*/  DMUL R20, R18, R22 ;  /* 0x0000001612147228 */ /* 0x000fe40000000000 */
[----:B------:R-:W-:-:S06]  /*3b90*/  VIADD R23, R23, 0xfff00000 ;  /* 0xfff0000017177836 */ /* 0x000fcc0000000000 */
[----:B------:R-:W-:-:S08]  /*3ba0*/  DFMA R24, R20, -R20, R18 ;  /* 0x800000141418722b */ /* 0x000fd00000000012 */
[----:B------:R-:W-:-:S10]  /*3bb0*/  DFMA R18, R22, R24, R20 ;  /* 0x000000181612722b */ /* 0x000fd40000000014 */
[----:B------:R-:W-:Y:S01]  /*3bc0*/  VIADD R19, R19, 0xfcb00000 ;  /* 0xfcb0000013137836 */ /* 0x000fe20000000000 */
[----:B------:R-:W-:Y:S06]  /*3bd0*/  BRA `(.L_x_50) ;  /* 0x0000000000047947 */ /* 0x000fec0003800000 */
.L_x_51:
[----:B------:R-:W-:-:S11]  /*3be0*/  DADD R18, R20, R20 ;  /* 0x0000000014127229 */ /* 0x000fd60000000014 */
.L_x_50:
[----:B------:R-:W-:Y:S05]  /*3bf0*/  BSYNC.RECONVERGENT B1 ;  /* 0x0000000000017941 */ /* 0x000fea0003800200 */
.L_x_48:
[----:B------:R-:W-:-:S04]  /*3c00*/  IMAD.MOV.U32 R3, RZ, RZ, 0x0 ;  /* 0x00000000ff037424 */ /* 0x000fc800078e00ff */
[----:B------:R-:W-:Y:S05]  /*3c10*/  RET.REL.NODEC R2 `(_Z22y_create_matrix_on_gpuPdS_ddddiiid) ;  /* 0xffffffc002f87950 */ /* 0x000fea0003c3ffff */
        .type           $_Z22y_create_matrix_on_gpuPdS_ddddiiid$__internal_trig_reduction_slowpathd,@function
        .size           $_Z22y_create_matrix_on_gpuPdS_ddddiiid$__internal_trig_reduction_slowpathd,(.L_x_122 - $_Z22y_create_matrix_on_gpuPdS_ddddiiid$__internal_trig_reduction_slowpathd)
$_Z22y_create_matrix_on_gpuPdS_ddddiiid$__internal_trig_reduction_slowpathd:
[--C-:B------:R-:W-:Y:S01]  /*3c20*/  SHF.R.U32.HI R6, RZ, 0x14, R5.reuse ;  /* 0x00000014ff067819 */ /* 0x100fe20000011605 */
[----:B------:R-:W-:Y:S02]  /*3c30*/  IMAD.MOV.U32 R19, RZ, RZ, R5 ;  /* 0x000000ffff137224 */ /* 0x000fe400078e0005 */
[----:B------:R-:W-:Y:S01]  /*3c40*/  IMAD.MOV.U32 R16, RZ, RZ, RZ ;  /* 0x000000ffff107224 */ /* 0x000fe200078e00ff */
[----:B------:R-:W-:-:S04]  /*3c50*/  LOP3.LUT R17, R6, 0x7ff, RZ, 0xc0, !PT ;  /* 0x000007ff06117812 */ /* 0x000fc800078ec0ff */
[----:B------:R-:W-:-:S13]  /*3c60*/  ISETP.NE.AND P0, PT, R17, 0x7ff, PT ;  /* 0x000007ff1100780c */ /* 0x000fda0003f05270 */
[----:B------:R-:W-:Y:S05]  /*3c70*/  @!P0 BRA `(.L_x_52) ;  /* 0x0000000800488947 */ /* 0x000fea0003800000 */
[----:B------:R-:W-:Y:S01]  /*3c80*/  VIADD R17, R17, 0xfffffc00 ;  /* 0xfffffc0011117836 */ /* 0x000fe20000000000 */
[----:B------:R-:W-:Y:S01]  /*3c90*/  BSSY.RECONVERGENT B3, `(.L_x_53) ;  /* 0x000002f000037945 */ /* 0x000fe20003800200 */
[----:B------:R-:W-:-:S03]  /*3ca0*/  CS2R R22, SRZ ;  /* 0x0000000000167805 */ /* 0x000fc6000001ff00 */
[----:B------:R-:W-:Y:S02]  /*3cb0*/  SHF.R.U32.HI R16, RZ, 0x6, R17 ;  /* 0x00000006ff107819 */ /* 0x000fe40000011611 */
[----:B------:R-:W-:Y:S02]  /*3cc0*/  ISETP.GE.U32.AND P0, PT, R17, 0x80, PT ;  /* 0x000000801100780c */ /* 0x000fe40003f06070 */
[C---:B------:R-:W-:Y:S02]  /*3cd0*/  IADD3 R17, PT, PT, -R16.reuse, 0x13, RZ ;  /* 0x0000001310117810 */ /* 0x040fe40007ffe1ff */
[----:B------:R-:W-:Y:S02]  /*3ce0*/  IADD3 R29, PT, PT, -R16, 0xf, RZ ;  /* 0x0000000f101d7810 */ /* 0x000fe40007ffe1ff */
[----:B------:R-:W-:-:S04]  /*3cf0*/  SEL R17, R17, 0x12, P0 ;  /* 0x0000001211117807 */ /* 0x000fc80000000000 */
[----:B------:R-:W-:-:S13]  /*3d00*/  ISETP.GE.AND P0, PT, R29, R17, PT ;  /* 0x000000111d00720c */ /* 0x000fda0003f06270 */
[----:B------:R-:W-:Y:S05]  /*3d10*/  @P0 BRA `(.L_x_54) ;  /* 0x0000000000980947 */ /* 0x000fea0003800000 */
[----:B------:R-:W0:Y:S01]  /*3d20*/  LDC.64 R20, c[0x0][0x358] ;  /* 0x0000d600ff147b82 */ /* 0x000e220000000a00 */
[C---:B------:R-:W-:Y:S01]  /*3d30*/  SHF.L.U64.HI R24, R18.reuse, 0xb, R19 ;  /* 0x0000000b12187819 */ /* 0x040fe20000010213 */
[----:B------:R-:W-:Y:S01]  /*3d40*/  BSSY.RECONVERGENT B4, `(.L_x_55) ;  /* 0x0000022000047945 */ /* 0x000fe20003800200 */
[----:B------:R-:W-:Y:S01]  /*3d50*/  IMAD.SHL.U32 R19, R18, 0x800, RZ ;  /* 0x0000080012137824 */ /* 0x000fe200078e00ff */
[----:B------:R-:W-:Y:S01]  /*3d60*/  IADD3 R27, PT, PT, RZ, -R16, -R17 ;  /* 0x80000010ff1b7210 */ /* 0x000fe20007ffe811 */
[----:B------:R-:W-:Y:S01]  /*3d70*/  IMAD.MOV.U32 R26, RZ, RZ, RZ ;  /* 0x000000ffff1a7224 */ /* 0x000fe200078e00ff */
[----:B------:R-:W-:Y:S02]  /*3d80*/  CS2R R22, SRZ ;  /* 0x0000000000167805 */ /* 0x000fe4000001ff00 */
[----:B------:R-:W-:-:S07]  /*3d90*/  LOP3.LUT R18, R24, 0x80000000, RZ, 0xfc, !PT ;  /* 0x8000000018127812 */ /* 0x000fce00078efcff */
.L_x_56:
[----:B------:R-:W1:Y:S01]  /*3da0*/  LDC.64 R24, c[0x4][RZ] ;  /* 0x01000000ff187b82 */ /* 0x000e620000000a00 */
[----:B0-----:R-:W-:Y:S02]  /*3db0*/  R2UR UR14, R20 ;  /* 0x00000000140e72ca */ /* 0x001fe400000e0000 */
[----:B------:R-:W-:Y:S01]  /*3dc0*/  R2UR UR15, R21 ;  /* 0x00000000150f72ca */ /* 0x000fe200000e0000 */
[----:B-1----:R-:W-:-:S12]  /*3dd0*/  IMAD.WIDE R24, R29, 0x8, R24 ;  /* 0x000000081d187825 */ /* 0x002fd800078e0218 */
[----:B------:R-:W2:Y:S01]  /*3de0*/  LDG.E.64.CONSTANT R24, desc[UR14][R24.64] ;  /* 0x0000000e18187981 */ /* 0x000ea2000c1e9b00 */
[----:B------:R-:W-:Y:S02]  /*3df0*/  VIADD R27, R27, 0x1 ;  /* 0x000000011b1b7836 */ /* 0x000fe40000000000 */
[----:B------:R-:W-:Y:S02]  /*3e00*/  VIADD R29, R29, 0x1 ;  /* 0x000000011d1d7836 */ /* 0x000fe40000000000 */
[----:B--2---:R-:W-:-:S04]  /*3e10*/  IMAD.WIDE.U32 R22, P2, R24, R19, R22 ;  /* 0x0000001318167225 */ /* 0x004fc80007840016 */
[----:B------:R-:W-:Y:S02]  /*3e20*/  IMAD R31, R24, R18, RZ ;  /* 0x00000012181f7224 */ /* 0x000fe400078e02ff */
[CC--:B------:R-:W-:Y:S02]  /*3e30*/  IMAD R28, R25.reuse, R19.reuse, RZ ;  /* 0x00000013191c7224 */ /* 0x0c0fe400078e02ff */
[----:B------:R-:W-:Y:S01]  /*3e40*/  IMAD.HI.U32 R33, R25, R19, RZ ;  /* 0x0000001319217227 */ /* 0x000fe200078e00ff */
[----:B------:R-:W-:-:S03]  /*3e50*/  IADD3 R23, P0, PT, R31, R23, RZ ;  /* 0x000000171f177210 */ /* 0x000fc60007f1e0ff */
[----:B------:R-:W-:Y:S01]  /*3e60*/  IMAD R31, R26, 0x8, R1 ;  /* 0x000000081a1f7824 */ /* 0x000fe200078e0201 */
[----:B------:R-:W-:Y:S01]  /*3e70*/  IADD3 R23, P1, PT, R28, R23, RZ ;  /* 0x000000171c177210 */ /* 0x000fe20007f3e0ff */
[----:B------:R-:W-:-:S04]  /*3e80*/  IMAD.HI.U32 R28, R24, R18, RZ ;  /* 0x00000012181c7227 */ /* 0x000fc800078e00ff */
[----:B------:R-:W-:Y:S01]  /*3e90*/  IMAD.X R24, RZ, RZ, R28, P2 ;  /* 0x000000ffff187224 */ /* 0x000fe200010e061c */
[----:B------:R0:W-:Y:S01]  /*3ea0*/  STL.64 [R31], R22 ;  /* 0x000000161f007387 */ /* 0x0001e20000100a00 */
[----:B------:R-:W-:-:S03]  /*3eb0*/  IMAD.HI.U32 R28, R25, R18, RZ ;  /* 0x00000012191c7227 */ /* 0x000fc600078e00ff */
[----:B------:R-:W-:Y:S01]  /*3ec0*/  IADD3.X R24, P0, PT, R33, R24, RZ, P0, !PT ;  /* 0x0000001821187210 */ /* 0x000fe2000071e4ff */
[----:B------:R-:W-:Y:S02]  /*3ed0*/  IMAD R25, R25, R18, RZ ;  /* 0x0000001219197224 */ /* 0x000fe400078e02ff */
[----:B------:R-:W-:-:S03]  /*3ee0*/  VIADD R26, R26, 0x1 ;  /* 0x000000011a1a7836 */ /* 0x000fc60000000000 */
[----:B------:R-:W-:Y:S01]  /*3ef0*/  IADD3.X R25, P1, PT, R25, R24, RZ, P1, !PT ;  /* 0x0000001819197210 */ /* 0x000fe20000f3e4ff */
[----:B------:R-:W-:Y:S01]  /*3f00*/  IMAD.X R24, RZ, RZ, R28, P0 ;  /* 0x000000ffff187224 */ /* 0x000fe200000e061c */
[----:B------:R-:W-:-:S03]  /*3f10*/  ISETP.NE.AND P0, PT, R27, -0xf, PT ;  /* 0xfffffff11b00780c */ /* 0x000fc60003f05270 */
[----:B------:R-:W-:Y:S02]  /*3f20*/  IMAD.X R24, RZ, RZ, R24, P1 ;  /* 0x000000ffff187224 */ /* 0x000fe400008e0618 */
[----:B0-----:R-:W-:Y:S02]  /*3f30*/  IMAD.MOV.U32 R22, RZ, RZ, R25 ;  /* 0x000000ffff167224 */ /* 0x001fe400078e0019 */
[----:B------:R-:W-:-:S06]  /*3f40*/  IMAD.MOV.U32 R23, RZ, RZ, R24 ;  /* 0x000000ffff177224 */ /* 0x000fcc00078e0018 */
[----:B------:R-:W-:Y:S05]  /*3f50*/  @P0 BRA `(.L_x_56) ;  /* 0xfffffffc00900947 */ /* 0x000fea000383ffff */
[----:B------:R-:W-:Y:S05]  /*3f60*/  BSYNC.RECONVERGENT B4 ;  /* 0x0000000000047941 */ /* 0x000fea0003800200 */
.L_x_55:
[----:B------:R-:W-:-:S07]  /*3f70*/  IMAD.MOV.U32 R29, RZ, RZ, R17 ;  /* 0x000000ffff1d7224 */ /* 0x000fce00078e0011 */
.L_x_54:
[----:B------:R-:W-:Y:S05]  /*3f80*/  BSYNC.RECONVERGENT B3 ;  /* 0x0000000000037941 */ /* 0x000fea0003800200 */
.L_x_53:
[----:B------:R-:W-:Y:S01]  /*3f90*/  LOP3.LUT P0, R33, R6, 0x3f, RZ, 0xc0, !PT ;  /* 0x0000003f06217812 */ /* 0x000fe2000780c0ff */
[----:B------:R-:W-:-:S04]  /*3fa0*/  IMAD.IADD R16, R16, 0x1, R29 ;  /* 0x0000000110107824 */ /* 0x000fc800078e021d */
[----:B------:R-:W-:-:S05]  /*3fb0*/  IMAD.U32 R35, R16, 0x8, R1 ;  /* 0x0000000810237824 */ /* 0x000fca00078e0001 */
[----:B------:R0:W-:Y:S04]  /*3fc0*/  STL.64 [R35+-0x78], R22 ;  /* 0xffff881623007387 */ /* 0x0001e80000100a00 */
[----:B------:R-:W2:Y:S04]  /*3fd0*/  @P0 LDL.64 R24, [R1+0x8] ;  /* 0x0000080001180983 */ /* 0x000ea80000100a00 */
[----:B------:R-:W3:Y:S04]  /*3fe0*/  LDL.64 R18, [R1+0x10] ;  /* 0x0000100001127983 */ /* 0x000ee80000100a00 */
[----:B------:R-:W0:Y:S01]  /*3ff0*/  LDL.64 R16, [R1+0x18] ;  /* 0x0000180001107983 */ /* 0x000e220000100a00 */
[----:B------:R-:W-:Y:S01]  /*4000*/  @P0 LOP3.LUT R6, R33, 0x3f, RZ, 0x3c, !PT ;  /* 0x0000003f21060812 */ /* 0x000fe200078e3cff */
[----:B------:R-:W-:Y:S01]  /*4010*/  BSSY.RECONVERGENT B3, `(.L_x_57) ;  /* 0x0000034000037945 */ /* 0x000fe20003800200 */
[----:B--2---:R-:W-:-:S02]  /*4020*/  @P0 SHF.R.U64 R21, R24, 0x1, R25 ;  /* 0x0000000118150819 */ /* 0x004fc40000001219 */
[----:B------:R-:W-:Y:S02]  /*4030*/  @P0 SHF.R.U32.HI R25, RZ, 0x1, R25 ;  /* 0x00000001ff190819 */ /* 0x000fe40000011619 */
[CC--:B---3--:R-:W-:Y:S02]  /*4040*/  @P0 SHF.L.U32 R27, R18.reuse, R33.reuse, RZ ;  /* 0x00000021121b0219 */ /* 0x0c8fe400000006ff */
[----:B------:R-:W-:Y:S02]  /*4050*/  @P0 SHF.R.U64 R20, R21, R6, R25 ;  /* 0x0000000615140219 */ /* 0x000fe40000001219 */
[--C-:B------:R-:W-:Y:S02]  /*4060*/  @P0 SHF.R.U32.HI R31, RZ, 0x1, R19.reuse ;  /* 0x00000001ff1f0819 */ /* 0x100fe40000011613 */
[C-C-:B------:R-:W-:Y:S02]  /*4070*/  @P0 SHF.R.U64 R29, R18.reuse, 0x1, R19.reuse ;  /* 0x00000001121d0819 */ /* 0x140fe40000001213 */
[----:B------:R-:W-:-:S02]  /*4080*/  @P0 SHF.L.U64.HI R24, R18, R33, R19 ;  /* 0x0000002112180219 */ /* 0x000fc40000010213 */
[----:B------:R-:W-:Y:S02]  /*4090*/  @P0 SHF.R.U32.HI R21, RZ, R6, R25 ;  /* 0x00000006ff150219 */ /* 0x000fe40000011619 */
[----:B------:R-:W-:Y:S02]  /*40a0*/  @P0 LOP3.LUT R18, R27, R20, RZ, 0xfc, !PT ;  /* 0x000000141b120212 */ /* 0x000fe400078efcff */
[----:B0-----:R-:W-:Y:S02]  /*40b0*/  @P0 SHF.L.U32 R22, R16, R33, RZ ;  /* 0x0000002110160219 */ /* 0x001fe400000006ff */
[----:B------:R-:W-:Y:S01]  /*40c0*/  @P0 SHF.R.U64 R29, R29, R6, R31 ;  /* 0x000000061d1d0219 */ /* 0x000fe2000000121f */
[----:B------:R-:W-:Y:S01]  /*40d0*/  IMAD.SHL.U32 R20, R18, 0x4, RZ ;  /* 0x0000000412147824 */ /* 0x000fe200078e00ff */
[----:B------:R-:W-:Y:S02]  /*40e0*/  @P0 LOP3.LUT R19, R24, R21, RZ, 0xfc, !PT ;  /* 0x0000001518130212 */ /* 0x000fe400078efcff */
[----:B------:R-:W-:-:S02]  /*40f0*/  @P0 SHF.L.U64.HI R33, R16, R33, R17 ;  /* 0x0000002110210219 */ /* 0x000fc40000010211 */
[----:B------:R-:W-:Y:S02]  /*4100*/  @P0 SHF.R.U32.HI R6, RZ, R6, R31 ;  /* 0x00000006ff060219 */ /* 0x000fe4000001161f */
[----:B------:R-:W-:Y:S02]  /*4110*/  @P0 LOP3.LUT R16, R22, R29, RZ, 0xfc, !PT ;  /* 0x0000001d16100212 */ /* 0x000fe400078efcff */
[----:B------:R-:W-:Y:S02]  /*4120*/  SHF.L.U64.HI R24, R18, 0x2, R19 ;  /* 0x0000000212187819 */ /* 0x000fe40000010213 */
[----:B------:R-:W-:Y:S02]  /*4130*/  @P0 LOP3.LUT R17, R33, R6, RZ, 0xfc, !PT ;  /* 0x0000000621110212 */ /* 0x000fe400078efcff */
[----:B------:R-:W-:Y:S02]  /*4140*/  SHF.L.W.U32.HI R19, R19, 0x2, R16 ;  /* 0x0000000213137819 */ /* 0x000fe40000010e10 */
[----:B------:R-:W-:-:S02]  /*4150*/  IADD3 RZ, P0, PT, RZ, -R20, RZ ;  /* 0x80000014ffff7210 */ /* 0x000fc40007f1e0ff */
[----:B------:R-:W-:Y:S02]  /*4160*/  LOP3.LUT R6, RZ, R24, RZ, 0x33, !PT ;  /* 0x00000018ff067212 */ /* 0x000fe400078e33ff */
[----:B------:R-:W-:Y:S02]  /*4170*/  SHF.L.W.U32.HI R16, R16, 0x2, R17 ;  /* 0x0000000210107819 */ /* 0x000fe40000010e11 */
[----:B------:R-:W-:Y:S02]  /*4180*/  LOP3.LUT R18, RZ, R19, RZ, 0x33, !PT ;  /* 0x00000013ff127212 */ /* 0x000fe400078e33ff */
[----:B------:R-:W-:Y:S02]  /*4190*/  IADD3.X R21, P0, PT, RZ, R6, RZ, P0, !PT ;  /* 0x00000006ff157210 */ /* 0x000fe4000071e4ff */
[----:B------:R-:W-:Y:S02]  /*41a0*/  LOP3.LUT R6, RZ, R16, RZ, 0x33, !PT ;  /* 0x00000010ff067212 */ /* 0x000fe400078e33ff */
[----:B------:R-:W-:-:S02]  /*41b0*/  IADD3.X R18, P1, PT, RZ, R18, RZ, P0, !PT ;  /* 0x00000012ff127210 */ /* 0x000fc4000073e4ff */
[----:B------:R-:W-:-:S03]  /*41c0*/  ISETP.GT.U32.AND P2, PT, R19, -0x1, PT ;  /* 0xffffffff1300780c */ /* 0x000fc60003f44070 */
[----:B------:R-:W-:Y:S01]  /*41d0*/  IMAD.X R23, RZ, RZ, R6, P1 ;  /* 0x000000ffff177224 */ /* 0x000fe200008e0606 */
[----:B------:R-:W-:-:S04]  /*41e0*/  ISETP.GT.AND.EX P0, PT, R16, -0x1, PT, P2 ;  /* 0xffffffff1000780c */ /* 0x000fc80003f04320 */
[----:B------:R-:W-:Y:S02]  /*41f0*/  SEL R6, R16, R23, P0 ;  /* 0x0000001710067207 */ /* 0x000fe40000000000 */
[----:B------:R-:W-:Y:S02]  /*4200*/  SEL R19, R19, R18, P0 ;  /* 0x0000001213137207 */ /* 0x000fe40000000000 */
[----:B------:R-:W-:Y:S02]  /*4210*/  ISETP.NE.U32.AND P1, PT, R6, RZ, PT ;  /* 0x000000ff0600720c */ /* 0x000fe40003f25070 */
[----:B------:R-:W-:Y:S02]  /*4220*/  SEL R21, R24, R21, P0 ;  /* 0x0000001518157207 */ /* 0x000fe40000000000 */
[----:B------:R-:W-:Y:S01]  /*4230*/  SEL R22, R19, R6, !P1 ;  /* 0x0000000613167207 */ /* 0x000fe20004800000 */
[----:B------:R-:W-:-:S05]  /*4240*/  @!P0 IMAD.MOV R20, RZ, RZ, -R20 ;  /* 0x000000ffff148224 */ /* 0x000fca00078e0a14 */
[----:B------:R-:W0:Y:S02]  /*4250*/  FLO.U32 R22, R22 ;  /* 0x0000001600167300 */ /* 0x000e2400000e0000 */
[C---:B0-----:R-:W-:Y:S02]  /*4260*/  IADD3 R23, PT, PT, -R22.reuse, 0x1f, RZ ;  /* 0x0000001f16177810 */ /* 0x041fe40007ffe1ff */
[----:B------:R-:W-:-:S03]  /*4270*/  IADD3 R18, PT, PT, -R22, 0x3f, RZ ;  /* 0x0000003f16127810 */ /* 0x000fc60007ffe1ff */
[----:B------:R-:W-:-:S05]  /*4280*/  @P1 IMAD.MOV R18, RZ, RZ, R23 ;  /* 0x000000ffff121224 */ /* 0x000fca00078e0217 */
[----:B------:R-:W-:-:S13]  /*4290*/  ISETP.NE.AND P1, PT, R18, RZ, PT ;  /* 0x000000ff1200720c */ /* 0x000fda0003f25270 */
[----:B------:R-:W-:Y:S05]  /*42a0*/  @!P1 BRA `(.L_x_58) ;  /* 0x0000000000289947 */ /* 0x000fea0003800000 */
[--C-:B------:R-:W-:Y:S02]  /*42b0*/  SHF.R.U64 R22, R20, 0x1, R21.reuse ;  /* 0x0000000114167819 */ /* 0x100fe40000001215 */
[C---:B------:R-:W-:Y:S02]  /*42c0*/  LOP3.LUT R20, R18.reuse, 0x3f, RZ, 0xc0, !PT ;  /* 0x0000003f12147812 */ /* 0x040fe400078ec0ff */
[----:B------:R-:W-:Y:S02]  /*42d0*/  SHF.R.U32.HI R24, RZ, 0x1, R21 ;  /* 0x00000001ff187819 */ /* 0x000fe40000011615 */
[----:B------:R-:W-:Y:S02]  /*42e0*/  LOP3.LUT R21, R18, 0x3f, RZ, 0xc, !PT ;  /* 0x0000003f12157812 */ /* 0x000fe400078e0cff */
[CC--:B------:R-:W-:Y:S02]  /*42f0*/  SHF.L.U64.HI R23, R19.reuse, R20.reuse, R6 ;  /* 0x0000001413177219 */ /* 0x0c0fe40000010206 */
[----:B------:R-:W-:-:S02]  /*4300*/  SHF.L.U32 R20, R19, R20, RZ ;  /* 0x0000001413147219 */ /* 0x000fc400000006ff */
[-CC-:B------:R-:W-:Y:S02]  /*4310*/  SHF.R.U64 R19, R22, R21.reuse, R24.reuse ;  /* 0x0000001516137219 */ /* 0x180fe40000001218 */
[----:B------:R-:W-:Y:S02]  /*4320*/  SHF.R.U32.HI R6, RZ, R21, R24 ;  /* 0x00000015ff067219 */ /* 0x000fe40000011618 */
[----:B------:R-:W-:Y:S02]  /*4330*/  LOP3.LUT R19, R20, R19, RZ, 0xfc, !PT ;  /* 0x0000001314137212 */ /* 0x000fe400078efcff */
[----:B------:R-:W-:-:S07]  /*4340*/  LOP3.LUT R6, R23, R6, RZ, 0xfc, !PT ;  /* 0x0000000617067212 */ /* 0x000fce00078efcff */
.L_x_58:
[----:B------:R-:W-:Y:S05]  /*4350*/  BSYNC.RECONVERGENT B3 ;  /* 0x0000000000037941 */ /* 0x000fea0003800200 */
.L_x_57:
[----:B------:R-:W-:-:S04]  /*4360*/  IMAD.WIDE.U32 R22, R19, 0x2168c235, RZ ;  /* 0x2168c23513167825 */ /* 0x000fc800078e00ff */
[----:B------:R-:W-:Y:S01]  /*4370*/  IMAD.MOV.U32 R20, RZ, RZ, R23 ;  /* 0x000000ffff147224 */ /* 0x000fe200078e0017 */
[----:B------:R-:W-:Y:S01]  /*4380*/  IADD3 RZ, P1, PT, R22, R22, RZ ;  /* 0x0000001616ff7210 */ /* 0x000fe20007f3e0ff */
[----:B------:R-:W-:Y:S02]  /*4390*/  IMAD.MOV.U32 R21, RZ, RZ, RZ ;  /* 0x000000ffff157224 */ /* 0x000fe400078e00ff */
[----:B------:R-:W-:Y:S02]  /*43a0*/  IMAD R23, R6, -0x36f0255e, RZ ;  /* 0xc90fdaa206177824 */ /* 0x000fe400078e02ff */
[----:B------:R-:W-:-:S04]  /*43b0*/  IMAD.WIDE.U32 R20, R19, -0x36f0255e, R20 ;  /* 0xc90fdaa213147825 */ /* 0x000fc800078e0014 */
[----:B------:R-:W-:-:S04]  /*43c0*/  IMAD.HI.U32 R19, R6, -0x36f0255e, RZ ;  /* 0xc90fdaa206137827 */ /* 0x000fc800078e00ff */
[----:B------:R-:W-:-:S04]  /*43d0*/  IMAD.WIDE.U32 R20, P2, R6, 0x2168c235, R20 ;  /* 0x2168c23506147825 */ /* 0x000fc80007840014 */
[----:B------:R-:W-:Y:S01]  /*43e0*/  IMAD.X R6, RZ, RZ, R19, P2 ;  /* 0x000000ffff067224 */ /* 0x000fe200010e0613 */
[----:B------:R-:W-:Y:S02]  /*43f0*/  IADD3 R19, P2, PT, R23, R21, RZ ;  /* 0x0000001517137210 */ /* 0x000fe40007f5e0ff */
[----:B------:R-:W-:Y:S02]  /*4400*/  IADD3.X RZ, P1, PT, R20, R20, RZ, P1, !PT ;  /* 0x0000001414ff7210 */ /* 0x000fe40000f3e4ff */
[C---:B------:R-:W-:Y:S01]  /*4410*/  ISETP.GT.U32.AND P3, PT, R19.reuse, RZ, PT ;  /* 0x000000ff1300720c */ /* 0x040fe20003f64070 */
[----:B------:R-:W-:Y:S01]  /*4420*/  IMAD.X R6, RZ, RZ, R6, P2 ;  /* 0x000000ffff067224 */ /* 0x000fe200010e0606 */
[----:B------:R-:W-:-:S04]  /*4430*/  IADD3.X R20, P2, PT, R19, R19, RZ, P1, !PT ;  /* 0x0000001313147210 */ /* 0x000fc80000f5e4ff */
[C---:B------:R-:W-:Y:S01]  /*4440*/  ISETP.GT.AND.EX P1, PT, R6.reuse, RZ, PT, P3 ;  /* 0x000000ff0600720c */ /* 0x040fe20003f24330 */
[----:B------:R-:W-:-:S03]  /*4450*/  IMAD.X R21, R6, 0x1, R6, P2 ;  /* 0x0000000106157824 */ /* 0x000fc600010e0606 */
[----:B------:R-:W-:Y:S02]  /*4460*/  SEL R20, R20, R19, P1 ;  /* 0x0000001314147207 */ /* 0x000fe40000800000 */
[----:B------:R-:W-:Y:S02]  /*4470*/  SEL R19, R21, R6, P1 ;  /* 0x0000000615137207 */ /* 0x000fe40000800000 */
[----:B------:R-:W-:Y:S02]  /*4480*/  IADD3 R6, P2, PT, R20, 0x1, RZ ;  /* 0x0000000114067810 */ /* 0x000fe40007f5e0ff */
[----:B------:R-:W-:Y:S02]  /*4490*/  SEL R21, RZ, 0xffffffff, !P1 ;  /* 0xffffffffff157807 */ /* 0x000fe40004800000 */
[----:B------:R-:W-:Y:S01]  /*44a0*/  LOP3.LUT P1, R5, R5, 0x80000000, RZ, 0xc0, !PT ;  /* 0x8000000005057812 */ /* 0x000fe2000782c0ff */
[----:B------:R-:W-:Y:S02]  /*44b0*/  IMAD.X R19, RZ, RZ, R19, P2 ;  /* 0x000000ffff137224 */ /* 0x000fe400010e0613 */
[----:B------:R-:W-:Y:S01]  /*44c0*/  IMAD.IADD R20, R21, 0x1, -R18 ;  /* 0x0000000115147824 */ /* 0x000fe200078e0a12 */
[----:B------:R-:W-:-:S02]  /*44d0*/  SHF.R.U32.HI R21, RZ, 0x1e, R17 ;  /* 0x0000001eff157819 */ /* 0x000fc40000011611 */
[----:B------:R-:W-:Y:S02]  /*44e0*/  SHF.R.U64 R6, R6, 0xa, R19 ;  /* 0x0000000a06067819 */ /* 0x000fe40000001213 */
[----:B------:R-:W-:Y:S02]  /*44f0*/  LEA.HI R16, R16, R21, RZ, 0x1 ;  /* 0x0000001510107211 */ /* 0x000fe400078f08ff */
[----:B------:R-:W-:Y:S02]  /*4500*/  IADD3 R6, P2, PT, R6, 0x1, RZ ;  /* 0x0000000106067810 */ /* 0x000fe40007f5e0ff */
[----:B------:R-:W-:Y:S01]  /*4510*/  @!P0 LOP3.LUT R5, R5, 0x80000000, RZ, 0x3c, !PT ;  /* 0x8000000005058812 */ /* 0x000fe200078e3cff */
[----:B------:R-:W-:Y:S01]  /*4520*/  @P1 IMAD.MOV R16, RZ, RZ, -R16 ;  /* 0x000000ffff101224 */ /* 0x000fe200078e0a10 */
[----:B------:R-:W-:-:S04]  /*4530*/  LEA.HI.X R19, R19, RZ, RZ, 0x16, P2 ;  /* 0x000000ff13137211 */ /* 0x000fc800010fb4ff */
[--C-:B------:R-:W-:Y:S01]  /*4540*/  SHF.R.U64 R18, R6, 0x1, R19.reuse ;  /* 0x0000000106127819 */ /* 0x100fe20000001213 */
[----:B------:R-:W-:Y:S01]  /*4550*/  IMAD.SHL.U32 R6, R20, 0x100000, RZ ;  /* 0x0010000014067824 */ /* 0x000fe200078e00ff */
[----:B------:R-:W-:Y:S02]  /*4560*/  SHF.R.U32.HI R17, RZ, 0x1, R19 ;  /* 0x00000001ff117819 */ /* 0x000fe40000011613 */
[----:B------:R-:W-:-:S04]  /*4570*/  IADD3 R18, P2, P3, RZ, RZ, R18 ;  /* 0x000000ffff127210 */ /* 0x000fc80007b5e012 */
[----:B------:R-:W-:-:S04]  /*4580*/  IADD3.X R6, PT, PT, R6, 0x3fe00000, R17, P2, P3 ;  /* 0x3fe0000006067810 */ /* 0x000fc800017e6411 */
[----:B------:R-:W-:-:S07]  /*4590*/  LOP3.LUT R19, R6, R5, RZ, 0xfc, !PT ;  /* 0x0000000506137212 */ /* 0x000fce00078efcff */
.L_x_52:
[----:B------:R-:W-:Y:S02]  /*45a0*/  IMAD.MOV.U32 R5, RZ, RZ, 0x0 ;  /* 0x00000000ff057424 */ /* 0x000fe400078e00ff */
[----:B------:R-:W-:Y:S02]  /*45b0*/  IMAD.MOV.U32 R6, RZ, RZ, R16 ;  /* 0x000000ffff067224 */ /* 0x000fe400078e0010 */
[----:B------:R-:W-:Y:S05]  /*45c0*/  RET.REL.NODEC R4 `(_Z22y_create_matrix_on_gpuPdS_ddddiiid) ;  /* 0xffffffb8048c7950 */ /* 0x000fea0003c3ffff */
.L_x_59:
[----:B------:R-:W-:-:S00]  /*45d0*/  BRA `(.L_x_59) ;  /* 0xfffffffc00fc7947 */ /* 0x000fc0000383ffff */
[----:B------:R-:W-:-:S00]  /*45e0*/  NOP ;  /* 0x0000000000007918 */ /* 0x000fc00000000000 */
        /* <DEDUP_REMOVED lines=9> */
.L_x_122:


//--------------------- .text._Z22x_create_matrix_on_gpuPdS_ddddiiid --------------------------
	.section	.text._Z22x_create_matrix_on_gpuPdS_ddddiiid,"ax",@progbits
	.align	128
        .global         _Z22x_create_matrix_on_gpuPdS_ddddiiid
        .type           _Z22x_create_matrix_on_gpuPdS_ddddiiid,@function
        .size           _Z22x_create_matrix_on_gpuPdS_ddddiiid,(.L_x_125 - _Z22x_create_matrix_on_gpuPdS_ddddiiid)
        .other          _Z22x_create_matrix_on_gpuPdS_ddddiiid,@"STO_CUDA_ENTRY STV_DEFAULT"
_Z22x_create_matrix_on_gpuPdS_ddddiiid:
.text._Z22x_create_matrix_on_gpuPdS_ddddiiid:
        /* <DEDUP_REMOVED lines=14> */
[----:B------:R-:W4:Y:S06]  /*00e0*/  LDCU.64 UR6, c[0x0][0x3a8] ;  /* 0x00007500ff0677ac */ /* 0x000f2c0008000a00 */
[----:B------:R-:W1:Y:S01]  /*00f0*/  LDC R7, c[0x0][0x3b4] ;  /* 0x0000ed00ff077b82 */ /* 0x000e620000000800 */
[----:B------:R-:W0:Y:S01]  /*0100*/  LDCU UR12, c[0x0][0x3b0] ;  /* 0x00007600ff0c77ac */ /* 0x000e220008000800 */
[----:B------:R-:W0:Y:S06]  /*0110*/  LDCU.64 UR8, c[0x4][0x8] ;  /* 0x01000100ff0877ac */ /* 0x000e2c0008000a00 */
[----:B------:R-:W1:Y:S01]  /*0120*/  LDC.64 R14, c[0x0][0x390] ;  /* 0x0000e400ff0e7b82 */ /* 0x000e620000000a00 */
[----:B0-234-:R-:W-:-:S11]  /*0130*/  DADD R12, R12, -R2 ;  /* 0x000000000c0c7229 */ /* 0x01dfd60000000802 */
.L_x_102:
[----:B-1----:R-:W-:Y:S01]  /*0140*/  IABS R5, R7 ;  /* 0x0000000700057213 */ /* 0x002fe20000000000 */
[----:B------:R-:W0:Y:S01]  /*0150*/  LDC.64 R10, c[0x0][0x398] ;  /* 0x0000e600ff0a7b82 */ /* 0x000e220000000a00 */
[----:B------:R-:W-:Y:S01]  /*0160*/  IMAD.MOV.U32 R18, RZ, RZ, 0x0 ;  /* 0x00000000ff127424 */ /* 0x000fe200078e00ff */
[----:B------:R-:W-:Y:S01]  /*0170*/  BSSY.RECONVERGENT B0, `(.L_x_60) ;  /* 0x0000034000007945 */ /* 0x000fe20003800200 */
[----:B------:R-:W1:Y:S01]  /*0180*/  I2F.RP R4, R5 ;  /* 0x0000000500047306 */ /* 0x000e620000209400 */
[----:B------:R-:W-:-:S07]  /*0190*/  IMAD.MOV.U32 R19, RZ, RZ, 0x3fd80000 ;  /* 0x3fd80000ff137424 */ /* 0x000fce00078e00ff */
[----:B-1----:R-:W1:Y:S02]  /*01a0*/  MUFU.RCP R4, R4 ;  /* 0x0000000400047308 */ /* 0x002e640000001000 */
[----:B-1----:R-:W-:-:S06]  /*01b0*/  VIADD R2, R4, 0xffffffe ;  /* 0x0ffffffe04027836 */ /* 0x002fcc0000000000 */
[----:B------:R1:W2:Y:S02]  /*01c0*/  F2I.FTZ.U32.TRUNC.NTZ R3, R2 ;  /* 0x0000000200037305 */ /* 0x0002a4000021f000 */
[----:B-1----:R-:W-:Y:S02]  /*01d0*/  IMAD.MOV.U32 R2, RZ, RZ, RZ ;  /* 0x000000ffff027224 */ /* 0x002fe400078e00ff */
[----:B--2---:R-:W-:-:S04]  /*01e0*/  IMAD.MOV R6, RZ, RZ, -R3 ;  /* 0x000000ffff067224 */ /* 0x004fc800078e0a03 */
[----:B------:R-:W-:Y:S01]  /*01f0*/  IMAD R9, R6, R5, RZ ;  /* 0x0000000506097224 */ /* 0x000fe200078e02ff */
[----:B------:R-:W-:-:S03]  /*0200*/  IABS R6, R0 ;  /* 0x0000000000067213 */ /* 0x000fc60000000000 */
[----:B------:R-:W-:Y:S01]  /*0210*/  IMAD.HI.U32 R3, R3, R9, R2 ;  /* 0x0000000903037227 */ /* 0x000fe200078e0002 */
[----:B------:R-:W-:Y:S01]  /*0220*/  LOP3.LUT R2, R0, R7, RZ, 0x3c, !PT ;  /* 0x0000000700027212 */ /* 0x000fe200078e3cff */
[----:B------:R-:W1:Y:S03]  /*0230*/  LDC.64 R8, c[0x0][0x390] ;  /* 0x0000e400ff087b82 */ /* 0x000e660000000a00 */
[----:B------:R-:W-:Y:S01]  /*0240*/  ISETP.GE.AND P2, PT, R2, RZ, PT ;  /* 0x000000ff0200720c */ /* 0x000fe20003f46270 */
        /* <DEDUP_REMOVED lines=9> */
[----:B------:R-:W-:-:S04]  /*02e0*/  IMAD.MOV.U32 R6, RZ, RZ, R3 ;  /* 0x000000ffff067224 */ /* 0x000fc800078e0003 */
        /* <DEDUP_REMOVED lines=27> */
[----:B------:R-:W-:Y:S05]  /*04a0*/  CALL.REL.NOINC `($__internal_3_$__cuda_sm20_dsqrt_rn_f64_mediumpath_v1) ;  /* 0x0000003400387944 */ /* 0x000fea0003c00000 */
.L_x_61:
[----:B------:R-:W-:Y:S05]  /*04b0*/  BSYNC.RECONVERGENT B0 ;  /* 0x0000000000007941 */ /* 0x000fea0003800200 */
.L_x_60:
        /* <DEDUP_REMOVED lines=64> */
.L_x_63:
        /* <DEDUP_REMOVED lines=35> */
.L_x_64:
[----:B------:R-:W-:Y:S05]  /*0af0*/  BSYNC.RECONVERGENT B0 ;  /* 0x0000000000007941 */ /* 0x000fea0003800200 */
.L_x_62:
        /* <DEDUP_REMOVED lines=53> */
.L_x_66:
[----:B------:R-:W-:-:S06]  /*0e50*/  DSETP.GTU.AND P0, PT, R18, +INF , PT ;  /* 0x7ff000001200742a */ /* 0x000fcc0003f0c000 */
[----:B------:R-:W-:Y:S02]  /*0e60*/  FSEL R24, R18, RZ, P0 ;  /* 0x000000ff12187208 */ /* 0x000fe40000000000 */
[----:B------:R-:W-:-:S07]  /*0e70*/  FSEL R25, R19, +QNAN , P0 ;  /* 0x7ff0000013197808 */ /* 0x000fce0000000000 */
.L_x_67:
[----:B------:R-:W-:Y:S05]  /*0e80*/  BSYNC.RECONVERGENT B0 ;  /* 0x0000000000007941 */ /* 0x000fea0003800200 */
.L_x_65:
        /* <DEDUP_REMOVED lines=21> */
[----:B------:R-:W-:Y:S05]  /*0fe0*/  CALL.REL.NOINC `($__internal_2_$__cuda_sm20_div_rn_f64_full) ;  /* 0x0000002000fc7944 */ /* 0x000fea0003c00000 */
[----:B------:R-:W-:Y:S02]  /*0ff0*/  IMAD.MOV.U32 R2, RZ, RZ, R36 ;  /* 0x000000ffff027224 */ /* 0x000fe400078e0024 */
[----:B------:R-:W-:-:S07]  /*1000*/  IMAD.MOV.U32 R3, RZ, RZ, R37 ;  /* 0x000000ffff037224 */ /* 0x000fce00078e0025 */
.L_x_69:
[----:B------:R-:W-:Y:S05]  /*1010*/  BSYNC.RECONVERGENT B0 ;  /* 0x0000000000007941 */ /* 0x000fea0003800200 */
.L_x_68:
        /* <DEDUP_REMOVED lines=24> */
[----:B------:R-:W-:Y:S05]  /*11a0*/  CALL.REL.NOINC `($__internal_2_$__cuda_sm20_div_rn_f64_full) ;  /* 0x00000020008c7944 */ /* 0x000fea0003c00000 */
[----:B------:R-:W-:Y:S02]  /*11b0*/  IMAD.MOV.U32 R4, RZ, RZ, R36 ;  /* 0x000000ffff047224 */ /* 0x000fe400078e0024 */
[----:B------:R-:W-:-:S07]  /*11c0*/  IMAD.MOV.U32 R5, RZ, RZ, R37 ;  /* 0x000000ffff057224 */ /* 0x000fce00078e0025 */
.L_x_73:
[----:B------:R-:W-:Y:S05]  /*11d0*/  BSYNC.RECONVERGENT B1 ;  /* 0x0000000000017941 */ /* 0x000fea0003800200 */
.L_x_72:
[----:B------:R-:W0:Y:S01]  /*11e0*/  MUFU.RCP64H R25, -0.38499999046325683594 ;  /* 0xbfd8a3d700197908 */ /* 0x000e220000001800 */
[----:B------:R-:W-:Y:S01]  /*11f0*/  IMAD.MOV.U32 R22, RZ, RZ, 0xa3d70a4 ;  /* 0x0a3d70a4ff167424 */ /* 0x000fe200078e00ff */
[----:B------:R-:W-:Y:S01]  /*1200*/  MOV R24, 0x1 ;  /* 0x0000000100187802 */ /* 0x000fe20000000f00 */
[----:B------:R-:W-:Y:S01]  /*1210*/  IMAD.MOV.U32 R23, RZ, RZ, 0x3fd8a3d7 ;  /* 0x3fd8a3d7ff177424 */ /* 0x000fe200078e00ff */
[----:B------:R-:W-:Y:S01]  /*1220*/  FSETP.GEU.AND P1, PT, |R3|, 6.5827683646048100446e-37, PT ;  /* 0x036000000300780b */ /* 0x000fe20003f2e200 */
[----:B------:R-:W-:Y:S04]  /*1230*/  BSSY.RECONVERGENT B1, `(.L_x_74) ;  /* 0x0000014000017945 */ /* 0x000fe80003800200 */
[----:B0-----:R-:W-:-:S08]  /*1240*/  DFMA R26, R24, R22, 1 ;  /* 0x3ff00000181a742b */ /* 0x001fd00000000016 */
[----:B------:R-:W-:-:S08]  /*1250*/  DFMA R26, R26, R26, R26 ;  /* 0x0000001a1a1a722b */ /* 0x000fd0000000001a */
[----:B------:R-:W-:-:S08]  /*1260*/  DFMA R26, R24, R26, R24 ;  /* 0x0000001a181a722b */ /* 0x000fd00000000018 */
[----:B------:R-:W-:-:S08]  /*1270*/  DFMA R24, R26, R22, 1 ;  /* 0x3ff000001a18742b */ /* 0x000fd00000000016 */
[----:B------:R-:W-:-:S08]  /*1280*/  DFMA R24, R26, R24, R26 ;  /* 0x000000181a18722b */ /* 0x000fd0000000001a */
[----:B------:R-:W-:-:S08]  /*1290*/  DMUL R26, R24, R2 ;  /* 0x00000002181a7228 */ /* 0x000fd00000000000 */
[----:B------:R-:W-:-:S08]  /*12a0*/  DFMA R22, R26, R22, R2 ;  /* 0x000000161a16722b */ /* 0x000fd00000000002 */
[----:B------:R-:W-:-:S10]  /*12b0*/  DFMA R22, R24, R22, R26 ;  /* 0x000000161816722b */ /* 0x000fd4000000001a */
[----:B------:R-:W-:-:S05]  /*12c0*/  FFMA R6, RZ, -1.692499995231628418, R23 ;  /* 0xbfd8a3d7ff067823 */ /* 0x000fca0000000017 */
[----:B------:R-:W-:-:S13]  /*12d0*/  FSETP.GT.AND P0, PT, |R6|, 1.469367938527859385e-39, PT ;  /* 0x001000000600780b */ /* 0x000fda0003f04200 */
[----:B------:R-:W-:Y:S05]  /*12e0*/  @P0 BRA P1, `(.L_x_75) ;  /* 0x0000000000200947 */ /* 0x000fea0000800000 */
[----:B------:R-:W-:Y:S01]  /*12f0*/  IMAD.MOV.U32 R22, RZ, RZ, R2 ;  /* 0x000000ffff167224 */ /* 0x000fe200078e0002 */
[----:B------:R-:W-:Y:S01]  /*1300*/  MOV R6, 0x1350 ;  /* 0x0000135000067802 */ /* 0x000fe20000000f00 */
[----:B------:R-:W-:Y:S02]  /*1310*/  IMAD.MOV.U32 R23, RZ, RZ, R3 ;  /* 0x000000ffff177224 */ /* 0x000fe400078e0003 */
[----:B------:R-:W-:Y:S02]  /*1320*/  IMAD.MOV.U32 R24, RZ, RZ, 0xa3d70a4 ;  /* 0x0a3d70a4ff187424 */ /* 0x000fe400078e00ff */
[----:B------:R-:W-:-:S07]  /*1330*/  IMAD.MOV.U32 R27, RZ, RZ, -0x40275c29 ;  /* 0xbfd8a3d7ff1b7424 */ /* 0x000fce00078e00ff */
[----:B------:R-:W-:Y:S05]  /*1340*/  CALL.REL.NOINC `($__internal_2_$__cuda_sm20_div_rn_f64_full) ;  /* 0x0000002000247944 */ /* 0x000fea0003c00000 */
[----:B------:R-:W-:Y:S02]  /*1350*/  IMAD.MOV.U32 R22, RZ, RZ, R36 ;  /* 0x000000ffff167224 */ /* 0x000fe400078e0024 */
[----:B------:R-:W-:-:S07]  /*1360*/  IMAD.MOV.U32 R23, RZ, RZ, R37 ;  /* 0x000000ffff177224 */ /* 0x000fce00078e0025 */
.L_x_75:
[----:B------:R-:W-:Y:S05]  /*1370*/  BSYNC.RECONVERGENT B1 ;  /* 0x0000000000017941 */ /* 0x000fea0003800200 */
.L_x_74:
[----:B------:R-:W-:-:S11]  /*1380*/  DMUL R4, R22, R4 ;  /* 0x0000000416047228 */ /* 0x000fd60000000000 */
.L_x_71:
[----:B------:R-:W-:Y:S05]  /*1390*/  BSYNC.RECONVERGENT B0 ;  /* 0x0000000000007941 */ /* 0x000fea0003800200 */
.L_x_70:
        /* <DEDUP_REMOVED lines=21> */
[----:B------:R-:W-:Y:S05]  /*14f0*/  CALL.REL.NOINC `($__internal_2_$__cuda_sm20_div_rn_f64_full) ;  /* 0x0000001c00b87944 */ /* 0x000fea0003c00000 */
[----:B------:R-:W-:Y:S02]  /*1500*/  IMAD.MOV.U32 R4, RZ, RZ, R36 ;  /* 0x000000ffff047224 */ /* 0x000fe400078e0024 */
[----:B------:R-:W-:-:S07]  /*1510*/  IMAD.MOV.U32 R5, RZ, RZ, R37 ;  /* 0x000000ffff057224 */ /* 0x000fce00078e0025 */
.L_x_77:
[----:B------:R-:W-:Y:S05]  /*1520*/  BSYNC.RECONVERGENT B0 ;  /* 0x0000000000007941 */ /* 0x000fea0003800200 */
.L_x_76:
        /* <DEDUP_REMOVED lines=32> */
.L_x_81:
[----:B------:R-:W-:Y:S05]  /*1730*/  BSYNC.RECONVERGENT B1 ;  /* 0x0000000000017941 */ /* 0x000fea0003800200 */
.L_x_80:
[----:B------:R-:W0:Y:S01]  /*1740*/  LDC.64 R8, c[0x0][0x380] ;  /* 0x0000e000ff087b82 */ /* 0x000e220000000a00 */
[----:B------:R-:W-:-:S04]  /*1750*/  VIADD R4, R4, 0xffffffff ;  /* 0xffffffff04047836 */ /* 0x000fc80000000000 */
[----:B------:R-:W-:Y:S01]  /*1760*/  IMAD R5, R4, R7, R16 ;  /* 0x0000000704057224 */ /* 0x000fe200078e0210 */
[C---:B------:R-:W-:Y:S02]  /*1770*/  DADD R10, R2.reuse, -1 ;  /* 0xbff00000020a7429 */ /* 0x040fe40000000000 */
[----:B------:R-:W-:Y:S01]  /*1780*/  DADD R20, R2, 1 ;  /* 0x3ff0000002147429 */ /* 0x000fe20000000000 */
[----:B------:R-:W1:Y:S01]  /*1790*/  LDC.64 R24, c[0x0][0x388] ;  /* 0x0000e200ff187b82 */ /* 0x000e620000000a00 */
[----:B0-----:R-:W-:-:S04]  /*17a0*/  IMAD.WIDE R4, R5, 0x8, R8 ;  /* 0x0000000805047825 */ /* 0x001fc800078e0208 */
[C---:B------:R-:W-:Y:S02]  /*17b0*/  IMAD.WIDE R16, R7.reuse, 0x8, R4 ;  /* 0x0000000807107825 */ /* 0x040fe400078e0204 */
[----:B------:R-:W2:Y:S04]  /*17c0*/  LDG.E.64 R4, desc[UR4][R4.64] ;  /* 0x0000000404047981 */ /* 0x000ea8000c1e1b00 */
[----:B------:R-:W3:Y:S01]  /*17d0*/  LDG.E.64 R18, desc[UR4][R16.64] ;  /* 0x0000000410127981 */ /* 0x000ee2000c1e1b00 */
[----:B------:R-:W-:-:S06]  /*17e0*/  IMAD.WIDE R22, R7, 0x8, R16 ;  /* 0x0000000807167825 */ /* 0x000fcc00078e0210 */
        /* <DEDUP_REMOVED lines=12> */
.L_x_79:
        /* <DEDUP_REMOVED lines=62> */
.L_x_84:
        /* <DEDUP_REMOVED lines=35> */
.L_x_85:
[----:B------:R-:W-:Y:S05]  /*1ec0*/  BSYNC.RECONVERGENT B1 ;  /* 0x0000000000017941 */ /* 0x000fea0003800200 */
.L_x_83:
        /* <DEDUP_REMOVED lines=53> */
.L_x_87:
[----:B------:R-:W-:-:S06]  /*2220*/  DSETP.GTU.AND P0, PT, R18, +INF , PT ;  /* 0x7ff000001200742a */ /* 0x000fcc0003f0c000 */
[----:B------:R-:W-:Y:S02]  /*2230*/  FSEL R2, R18, RZ, P0 ;  /* 0x000000ff12027208 */ /* 0x000fe40000000000 */
[----:B------:R-:W-:-:S07]  /*2240*/  FSEL R3, R19, +QNAN , P0 ;  /* 0x7ff0000013037808 */ /* 0x000fce0000000000 */
.L_x_88:
[----:B------:R-:W-:Y:S05]  /*2250*/  BSYNC.RECONVERGENT B1 ;  /* 0x0000000000017941 */ /* 0x000fea0003800200 */
.L_x_86:
        /* <DEDUP_REMOVED lines=19> */
[----:B------:R-:W-:Y:S02]  /*2390*/  MOV R27, R25 ;  /* 0x00000019001b7202 */ /* 0x000fe40000000f00 */
[----:B------:R-:W-:-:S07]  /*23a0*/  MOV R6, 0x23c0 ;  /* 0x000023c000067802 */ /* 0x000fce0000000f00 */
[----:B------:R-:W-:Y:S05]  /*23b0*/  CALL.REL.NOINC `($__internal_2_$__cuda_sm20_div_rn_f64_full) ;  /* 0x0000001000087944 */ /* 0x000fea0003c00000 */
[----:B------:R-:W-:Y:S02]  /*23c0*/  IMAD.MOV.U32 R2, RZ, RZ, R36 ;  /* 0x000000ffff027224 */ /* 0x000fe400078e0024 */
[----:B------:R-:W-:-:S07]  /*23d0*/  IMAD.MOV.U32 R3, RZ, RZ, R37 ;  /* 0x000000ffff037224 */ /* 0x000fce00078e0025 */
.L_x_90:
[----:B------:R-:W-:Y:S05]  /*23e0*/  BSYNC.RECONVERGENT B1 ;  /* 0x0000000000017941 */ /* 0x000fea0003800200 */
.L_x_89:
        /* <DEDUP_REMOVED lines=24> */
.L_x_92:
[----:B------:R-:W-:Y:S05]  /*2570*/  BSYNC.RECONVERGENT B1 ;  /* 0x0000000000017941 */ /* 0x000fea0003800200 */
.L_x_91:
        /* <DEDUP_REMOVED lines=25> */
[----:B------:R-:W-:Y:S05]  /*2710*/  CALL.REL.NOINC `($_Z22x_create_matrix_on_gpuPdS_ddddiiid$__internal_trig_reduction_slowpathd) ;  /* 0x00000014004c7944 */ /* 0x000fea0003c00000 */
[----:B------:R-:W-:Y:S02]  /*2720*/  IMAD.MOV.U32 R4, RZ, RZ, R18 ;  /* 0x000000ffff047224 */ /* 0x000fe400078e0012 */
[----:B------:R-:W-:-:S07]  /*2730*/  IMAD.MOV.U32 R5, RZ, RZ, R19 ;  /* 0x000000ffff057224 */ /* 0x000fce00078e0013 */
.L_x_96:
[----:B------:R-:W-:Y:S05]  /*2740*/  BSYNC.RECONVERGENT B2 ;  /* 0x0000000000027941 */ /* 0x000fea0003800200 */
.L_x_95:
[----:B------:R-:W-:-:S07]  /*2750*/  VIADD R6, R6, 0x1 ;  /* 0x0000000106067836 */ /* 0x000fce0000000000 */
.L_x_94:
[----:B------:R-:W-:Y:S05]  /*2760*/  BSYNC.RECONVERGENT B1 ;  /* 0x0000000000017941 */ /* 0x000fea0003800200 */
.L_x_93:
        /* <DEDUP_REMOVED lines=57> */
.L_x_98:
[----:B------:R-:W-:Y:S05]  /*2b00*/  BSYNC.RECONVERGENT B1 ;  /* 0x0000000000017941 */ /* 0x000fea0003800200 */
.L_x_97:
        /* <DEDUP_REMOVED lines=94> */
.L_x_100:
        /* <DEDUP_REMOVED lines=35> */
.L_x_101:
[----:B------:R-:W-:Y:S05]  /*3320*/  BSYNC.RECONVERGENT B1 ;  /* 0x0000000000017941 */ /* 0x000fea0003800200 */
.L_x_99:
[----:B------:R-:W0:Y:S01]  /*3330*/  LDC.64 R2, c[0x0][0x388] ;  /* 0x0000e200ff027b82 */ /* 0x000e220000000a00 */
[----:B------:R-:W-:Y:S01]  /*3340*/  DADD R8, -RZ, -R8 ;  /* 0x00000000ff087229 */ /* 0x000fe20000000908 */
[----:B0-----:R-:W-:-:S06]  /*3350*/  IMAD.WIDE R2, R0, 0x8, R2 ;  /* 0x0000000800027825 */ /* 0x001fcc00078e0202 */
[----:B------:R1:W-:Y:S04]  /*3360*/  STG.E.64 desc[UR4][R2.64], R8 ;  /* 0x0000000802007986 */ /* 0x0003e8000c101b04 */
.L_x_82:
[----:B------:R-:W-:Y:S05]  /*3370*/  BSYNC.RECONVERGENT B0 ;  /* 0x0000000000007941 */ /* 0x000fea0003800200 */
.L_x_78:
[----:B------:R-:W2:Y:S01]  /*3380*/  LDCU UR13, c[0x0][0x370] ;  /* 0x00006e00ff0d77ac */ /* 0x000ea20008000800 */
[----:B01----:R-:W2:Y:S02]  /*3390*/  LDC R3, c[0x0][0x360] ;  /* 0x0000d800ff037b82 */ /* 0x003ea40000000800 */
[----:B--2---:R-:W-:-:S05]  /*33a0*/  IMAD R0, R3, UR13, R0 ;  /* 0x0000000d03007c24 */ /* 0x004fca000f8e0200 */
[----:B------:R-:W-:-:S13]  /*33b0*/  ISETP.GE.AND P0, PT, R0, UR11, PT ;  /* 0x0000000b00007c0c */ /* 0x000fda000bf06270 */
[----:B------:R-:W-:Y:S05]  /*33c0*/  @!P0 BRA `(.L_x_102) ;  /* 0xffffffcc005c8947 */ /* 0x000fea000383ffff */
[----:B------:R-:W-:Y:S05]  /*33d0*/  EXIT ;  /* 0x000000000000794d */ /* 0x000fea0003800000 */
        .weak           $__internal_2_$__cuda_sm20_div_rn_f64_full
        .type           $__internal_2_$__cuda_sm20_div_rn_f64_full,@function
        .size           $__internal_2_$__cuda_sm20_div_rn_f64_full,($__internal_3_$__cuda_sm20_dsqrt_rn_f64_mediumpath_v1 - $__internal_2_$__cuda_sm20_div_rn_f64_full)
$__internal_2_$__cuda_sm20_div_rn_f64_full:
[----:B------:R-:W-:Y:S01]  /*33e0*/  FSETP.GEU.AND P2, PT, |R23|, 1.469367938527859385e-39, PT ;  /* 0x001000001700780b */ /* 0x000fe20003f4e200 */
[----:B------:R-:W-:Y:S01]  /*33f0*/  IMAD.MOV.U32 R26, RZ, RZ, R24 ;  /* 0x000000ffff1a7224 */ /* 0x000fe200078e0018 */
[C---:B------:R-:W-:Y:S01]  /*3400*/  FSETP.GEU.AND P0, PT, |R27|.reuse, 1.469367938527859385e-39, PT ;  /* 0x001000001b00780b */ /* 0x040fe20003f0e200 */
[----:B------:R-:W-:Y:S01]  /*3410*/  IMAD.MOV.U32 R36, RZ, RZ, 0x1 ;  /* 0x00000001ff247424 */ /* 0x000fe200078e00ff */
[----:B------:R-:W-:Y:S01]  /*3420*/  LOP3.LUT R25, R27, 0x800fffff, RZ, 0xc0, !PT ;  /* 0x800fffff1b197812 */ /* 0x000fe200078ec0ff */
[----:B------:R-:W-:Y:S01]  /*3430*/  BSSY.RECONVERGENT B2, `(.L_x_103) ;  /* 0x0000052000027945 */ /* 0x000fe20003800200 */
[----:B------:R-:W-:Y:S02]  /*3440*/  LOP3.LUT R17, R23, 0x7ff00000, RZ, 0xc0, !PT ;  /* 0x7ff0000017117812 */ /* 0x000fe400078ec0ff */
[----:B------:R-:W-:Y:S02]  /*3450*/  LOP3.LUT R25, R25, 0x3ff00000, RZ, 0xfc, !PT ;  /* 0x3ff0000019197812 */ /* 0x000fe400078efcff */
[----:B------:R-:W-:Y:S01]  /*3460*/  MOV R32, 0x1ca00000 ;  /* 0x1ca0000000207802 */ /* 0x000fe20000000f00 */
[----:B------:R-:W-:Y:S01]  /*3470*/  IMAD.MOV.U32 R33, RZ, RZ, R17 ;  /* 0x000000ffff217224 */ /* 0x000fe200078e0011 */
[C---:B------:R-:W-:Y:S01]  /*3480*/  LOP3.LUT R34, R27.reuse, 0x7ff00000, RZ, 0xc0, !PT ;  /* 0x7ff000001b227812 */ /* 0x040fe200078ec0ff */
[----:B------:R-:W-:Y:S01]  /*3490*/  @!P2 IMAD.MOV.U32 R30, RZ, RZ, RZ ;  /* 0x000000ffff1ea224 */ /* 0x000fe200078e00ff */
[----:B------:R-:W-:Y:S01]  /*34a0*/  @!P2 LOP3.LUT R28, R27, 0x7ff00000, RZ, 0xc0, !PT ;  /* 0x7ff000001b1ca812 */ /* 0x000fe200078ec0ff */
[----:B------:R-:W-:Y:S01]  /*34b0*/  @!P0 DMUL R24, R26, 8.98846567431157953865e+307 ;  /* 0x7fe000001a188828 */ /* 0x000fe20000000000 */
[----:B------:R-:W-:-:S02]  /*34c0*/  ISETP.GE.U32.AND P1, PT, R17, R34, PT ;  /* 0x000000221100720c */ /* 0x000fc40003f26070 */
[----:B------:R-:W-:Y:S02]  /*34d0*/  @!P2 ISETP.GE.U32.AND P3, PT, R17, R28, PT ;  /* 0x0000001c1100a20c */ /* 0x000fe40003f66070 */
[C---:B------:R-:W-:Y:S01]  /*34e0*/  SEL R29, R32.reuse, 0x63400000, !P1 ;  /* 0x63400000201d7807 */ /* 0x040fe20004800000 */
[----:B------:R-:W0:Y:S01]  /*34f0*/  MUFU.RCP64H R37, R25 ;  /* 0x0000001900257308 */ /* 0x000e220000001800 */
[----:B------:R-:W-:Y:S02]  /*3500*/  @!P2 SEL R31, R32, 0x63400000, !P3 ;  /* 0x63400000201fa807 */ /* 0x000fe40005800000 */
[--C-:B------:R-:W-:Y:S02]  /*3510*/  LOP3.LUT R29, R29, 0x800fffff, R23.reuse, 0xf8, !PT ;  /* 0x800fffff1d1d7812 */ /* 0x100fe400078ef817 */
[----:B------:R-:W-:Y:S02]  /*3520*/  @!P2 LOP3.LUT R28, R31, 0x80000000, R23, 0xf8, !PT ;  /* 0x800000001f1ca812 */ /* 0x000fe400078ef817 */
[----:B------:R-:W-:-:S02]  /*3530*/  @!P0 LOP3.LUT R34, R25, 0x7ff00000, RZ, 0xc0, !PT ;  /* 0x7ff0000019228812 */ /* 0x000fc400078ec0ff */
        /* <DEDUP_REMOVED lines=44> */
.L_x_104:
        /* <DEDUP_REMOVED lines=16> */
.L_x_107:
[----:B------:R-:W-:Y:S01]  /*3900*/  LOP3.LUT R37, R27, 0x80000, RZ, 0xfc, !PT ;  /* 0x000800001b257812 */ /* 0x000fe200078efcff */
[----:B------:R-:W-:Y:S01]  /*3910*/  IMAD.MOV.U32 R36, RZ, RZ, R26 ;  /* 0x000000ffff247224 */ /* 0x000fe200078e001a */
[----:B------:R-:W-:Y:S06]  /*3920*/  BRA `(.L_x_105) ;  /* 0x0000000000087947 */ /* 0x000fec0003800000 */
.L_x_106:
[----:B------:R-:W-:Y:S01]  /*3930*/  LOP3.LUT R37, R23, 0x80000, RZ, 0xfc, !PT ;  /* 0x0008000017257812 */ /* 0x000fe200078efcff */
[----:B------:R-:W-:-:S07]  /*3940*/  IMAD.MOV.U32 R36, RZ, RZ, R22 ;  /* 0x000000ffff247224 */ /* 0x000fce00078e0016 */
.L_x_105:
[----:B------:R-:W-:Y:S05]  /*3950*/  BSYNC.RECONVERGENT B2 ;  /* 0x0000000000027941 */ /* 0x000fea0003800200 */
.L_x_103:
[----:B------:R-:W-:Y:S02]  /*3960*/  IMAD.MOV.U32 R22, RZ, RZ, R6 ;  /* 0x000000ffff167224 */ /* 0x000fe400078e0006 */
[----:B------:R-:W-:-:S04]  /*3970*/  IMAD.MOV.U32 R23, RZ, RZ, 0x0 ;  /* 0x00000000ff177424 */ /* 0x000fc800078e00ff */
[----:B------:R-:W-:Y:S05]  /*3980*/  RET.REL.NODEC R22 `(_Z22x_create_matrix_on_gpuPdS_ddddiiid) ;  /* 0xffffffc4169c7950 */ /* 0x000fea0003c3ffff */
        .weak           $__internal_3_$__cuda_sm20_dsqrt_rn_f64_mediumpath_v1
        .type           $__internal_3_$__cuda_sm20_dsqrt_rn_f64_mediumpath_v1,@function
        .size           $__internal_3_$__cuda_sm20_dsqrt_rn_f64_mediumpath_v1,($_Z22x_create_matrix_on_gpuPdS_ddddiiid$__internal_trig_reduction_slowpathd - $__internal_3_$__cuda_sm20_dsqrt_rn_f64_mediumpath_v1)
$__internal_3_$__cuda_sm20_dsqrt_rn_f64_mediumpath_v1:
[----:B------:R-:W-:Y:S01]  /*3990*/  ISETP.GE.U32.AND P0, PT, R20, -0x3400000, PT ;  /* 0xfcc000001400780c */ /* 0x000fe20003f06070 */
[----:B------:R-:W-:Y:S01]  /*39a0*/  BSSY.RECONVERGENT B1, `(.L_x_108) ;  /* 0x0000028000017945 */ /* 0x000fe20003800200 */
[----:B------:R-:W-:Y:S02]  /*39b0*/  IMAD.MOV.U32 R22, RZ, RZ, R24 ;  /* 0x000000ffff167224 */ /* 0x000fe400078e0018 */
[----:B------:R-:W-:Y:S02]  /*39c0*/  IMAD.MOV.U32 R18, RZ, RZ, R28 ;  /* 0x000000ffff127224 */ /* 0x000fe400078e001c */
[----:B------:R-:W-:Y:S02]  /*39d0*/  IMAD.MOV.U32 R19, RZ, RZ, R29 ;  /* 0x000000ffff137224 */ /* 0x000fe400078e001d */
[----:B------:R-:W-:Y:S02]  /*39e0*/  IMAD.MOV.U32 R20, RZ, RZ, R4 ;  /* 0x000000ffff147224 */ /* 0x000fe400078e0004 */
[----:B------:R-:W-:-:S03]  /*39f0*/  IMAD.MOV.U32 R21, RZ, RZ, R5 ;  /* 0x000000ffff157224 */ /* 0x000fc600078e0005 */
        /* <DEDUP_REMOVED lines=9> */
.L_x_109:
        /* <DEDUP_REMOVED lines=24> */
.L_x_111:
[----:B------:R-:W-:-:S11]  /*3c10*/  DADD R18, R20, R20 ;  /* 0x0000000014127229 */ /* 0x000fd60000000014 */
.L_x_110:
[----:B------:R-:W-:Y:S05]  /*3c20*/  BSYNC.RECONVERGENT B1 ;  /* 0x0000000000017941 */ /* 0x000fea0003800200 */
.L_x_108:
[----:B------:R-:W-:-:S04]  /*3c30*/  MOV R3, 0x0 ;  /* 0x0000000000037802 */ /* 0x000fc80000000f00 */
[----:B------:R-:W-:Y:S05]  /*3c40*/  RET.REL.NODEC R2 `(_Z22x_create_matrix_on_gpuPdS_ddddiiid) ;  /* 0xffffffc002ec7950 */ /* 0x000fea0003c3ffff */
        .type           $_Z22x_create_matrix_on_gpuPdS_ddddiiid$__internal_trig_reduction_slowpathd,@function
        .size           $_Z22x_create_matrix_on_gpuPdS_ddddiiid$__internal_trig_reduction_slowpathd,(.L_x_125 - $_Z22x_create_matrix_on_gpuPdS_ddddiiid$__internal_trig_reduction_slowpathd)
$_Z22x_create_matrix_on_gpuPdS_ddddiiid$__internal_trig_reduction_slowpathd:
        /* <DEDUP_REMOVED lines=24> */
.L_x_116:
        /* <DEDUP_REMOVED lines=29> */
.L_x_115:
[----:B------:R-:W-:-:S07]  /*3fa0*/  IMAD.MOV.U32 R29, RZ, RZ, R17 ;  /* 0x000000ffff1d7224 */ /* 0x000fce00078e0011 */
.L_x_114:
[----:B------:R-:W-:Y:S05]  /*3fb0*/  BSYNC.RECONVERGENT B3 ;  /* 0x0000000000037941 */ /* 0x000fea0003800200 */
.L_x_113:
        /* <DEDUP_REMOVED lines=60> */
.L_x_118:
[----:B------:R-:W-:Y:S05]  /*4380*/  BSYNC.RECONVERGENT B3 ;  /* 0x0000000000037941 */ /* 0x000fea0003800200 */
.L_x_117:
        /* <DEDUP_REMOVED lines=36> */
.L_x_112:
[----:B------:R-:W-:Y:S02]  /*45d0*/  IMAD.MOV.U32 R5, RZ, RZ, 0x0 ;  /* 0x00000000ff057424 */ /* 0x000fe400078e00ff */
[----:B------:R-:W-:Y:S02]  /*45e0*/  IMAD.MOV.U32 R6, RZ, RZ, R16 ;  /* 0x000000ffff067224 */ /* 0x000fe400078e0010 */
[----:B------:R-:W-:Y:S05]  /*45f0*/  RET.REL.NODEC R4 `(_Z22x_create_matrix_on_gpuPdS_ddddiiid) ;  /* 0xffffffb804807950 */ /* 0x000fea0003c3ffff */
.L_x_119:
        /* <DEDUP_REMOVED lines=16> */
.L_x_125:


//--------------------- .nv.global.init           --------------------------
	.section	.nv.global.init,"aw",@progbits
	.align	16
.nv.global.init:
	.type		__cudart_sin_cos_coeffs,@object
	.size		__cudart_sin_cos_coeffs,(__cudart_i2opi_d - __cudart_sin_cos_coeffs)
__cudart_sin_cos_coeffs:
        /*0000*/ 	.byte	0x46, 0xd2, 0xb0, 0x2c, 0xf1, 0xe5, 0x5a, 0xbe, 0x92, 0xe3, 0xac, 0x69, 0xe3, 0x1d, 0xc7, 0x3e
        /*0010*/ 	.byte	0xa1, 0x62, 0xdb, 0x19, 0xa0, 0x01, 0x2a, 0xbf, 0x18, 0x08, 0x11, 0x11, 0x11, 0x11, 0x81, 0x3f
        /*0020*/ 	.byte	0x54, 0x55, 0x55, 0x55, 0x55, 0x55, 0xc5, 0xbf, 0x00, 0x00, 0x00, 0x00, 0x00, 0x00, 0x00, 0x00
        /*0030*/ 	.byte	0x00, 0x00, 0x00, 0x00, 0x00, 0x00, 0x00, 0x00, 0x64, 0x81, 0xfd, 0x20, 0x83, 0xff, 0xa8, 0xbd
        /*0040*/ 	.byte	0x28, 0x85, 0xef, 0xc1, 0xa7, 0xee, 0x21, 0x3e, 0xd9, 0xe6, 0x06, 0x8e, 0x4f, 0x7e, 0x92, 0xbe
        /*0050*/ 	.byte	0xe9, 0xbc, 0xdd, 0x19, 0xa0, 0x01, 0xfa, 0x3e, 0x47, 0x5d, 0xc1, 0x16, 0x6c, 0xc1, 0x56, 0xbf
        /*0060*/ 	.byte	0x51, 0x55, 0x55, 0x55, 0x55, 0x55, 0xa5, 0x3f, 0x00, 0x00, 0x00, 0x00, 0x00, 0x00, 0xe0, 0xbf
        /*0070*/ 	.byte	0x00, 0x00, 0x00, 0x00, 0x00, 0x00, 0xf0, 0x3f, 0x00, 0x00, 0x00, 0x00, 0x00, 0x00, 0x00, 0x00
	.type		__cudart_i2opi_d,@object
	.size		__cudart_i2opi_d,(.L_0 - __cudart_i2opi_d)
__cudart_i2opi_d:
        /* <DEDUP_REMOVED lines=9> */
.L_0:


//--------------------- .nv.shared.reserved.0     --------------------------
	.section	.nv.shared.reserved.0,"aw",@nobits
	.weak		__nv_reservedSMEM_offset_0_alias
	.size		__nv_reservedSMEM_offset_0_alias, 0, 64
	.other		__nv_reservedSMEM_offset_0_alias,@"STO_CUDA_RESERVED_SHARED STV_DEFAULT"
__nv_reservedSMEM_offset_0_alias:
	.zero		0
	.zero		64


//--------------------- .nv.constant0._Z22y_create_matrix_on_gpuPdS_ddddiiid --------------------------
	.section	.nv.constant0._Z22y_create_matrix_on_gpuPdS_ddddiiid,"a",@progbits
	.sectionflags	@""
	.align	4
.nv.constant0._Z22y_create_matrix_on_gpuPdS_ddddiiid:
	.zero		968


//--------------------- .nv.constant0._Z22x_create_matrix_on_gpuPdS_ddddiiid --------------------------
	.section	.nv.constant0._Z22x_create_matrix_on_gpuPdS_ddddiiid,"a",@progbits
	.sectionflags	@""
	.align	4
.nv.constant0._Z22x_create_matrix_on_gpuPdS_ddddiiid:
	.zero		968


//--------------------- SYMBOLS --------------------------

	.type		.nv.reservedSmem.offset0,@object
	.size		.nv.reservedSmem.offset0,0x4
